//
// Generated by NVIDIA NVVM Compiler
//
// Compiler Build ID: CL-36424714
// Cuda compilation tools, release 13.0, V13.0.88
// Based on NVVM 20.0.0
//

.version 9.0
.target sm_100
.address_size 64

	// .globl	_Z12silly_kerneliPiS_

.visible .entry _Z12silly_kerneliPiS_(
	.param .u32 _Z12silly_kerneliPiS__param_0,
	.param .u64 .ptr .align 1 _Z12silly_kerneliPiS__param_1,
	.param .u64 .ptr .align 1 _Z12silly_kerneliPiS__param_2
)
{
	.reg .pred 	%p<12>;
	.reg .b32 	%r<130>;
	.reg .b64 	%rd<92>;

	ld.param.u32 	%r32, [_Z12silly_kerneliPiS__param_0];
	ld.param.u64 	%rd3, [_Z12silly_kerneliPiS__param_1];
	ld.param.u64 	%rd4, [_Z12silly_kerneliPiS__param_2];
	cvta.to.global.u64 	%rd1, %rd4;
	cvta.to.global.u64 	%rd2, %rd3;
	mov.u32 	%r33, %tid.x;
	setp.ne.s32 	%p1, %r33, 0;
	setp.lt.s32 	%p2, %r32, 1;
	or.pred  	%p3, %p1, %p2;
	@%p3 bra 	$L__BB0_13;
	mov.u32 	%r35, %ctaid.x;
	mul.lo.s32 	%r1, %r32, %r35;
	and.b32  	%r2, %r32, 15;
	setp.lt.u32 	%p4, %r32, 16;
	mov.b32 	%r123, 0;
	mov.u32 	%r122, %r123;
	@%p4 bra 	$L__BB0_4;
	and.b32  	%r123, %r32, 2147483632;
	neg.s32 	%r119, %r123;
	add.s32 	%r118, %r1, 7;
	mov.b32 	%r122, 0;
$L__BB0_3:
	.pragma "nounroll";
	add.s32 	%r37, %r118, -7;
	mul.wide.u32 	%rd5, %r37, 4;
	add.s64 	%rd6, %rd2, %rd5;
	ld.global.u32 	%r38, [%rd6];
	add.s32 	%r39, %r38, %r122;
	add.s64 	%rd7, %rd1, %rd5;
	st.global.u32 	[%rd7], %r39;
	add.s32 	%r40, %r118, -6;
	mul.wide.u32 	%rd8, %r40, 4;
	add.s64 	%rd9, %rd2, %rd8;
	ld.global.u32 	%r41, [%rd9];
	add.s32 	%r42, %r41, %r39;
	add.s64 	%rd10, %rd1, %rd8;
	st.global.u32 	[%rd10], %r42;
	add.s32 	%r43, %r118, -5;
	mul.wide.u32 	%rd11, %r43, 4;
	add.s64 	%rd12, %rd2, %rd11;
	ld.global.u32 	%r44, [%rd12];
	add.s32 	%r45, %r44, %r42;
	add.s64 	%rd13, %rd1, %rd11;
	st.global.u32 	[%rd13], %r45;
	add.s32 	%r46, %r118, -4;
	mul.wide.u32 	%rd14, %r46, 4;
	add.s64 	%rd15, %rd2, %rd14;
	ld.global.u32 	%r47, [%rd15];
	add.s32 	%r48, %r47, %r45;
	add.s64 	%rd16, %rd1, %rd14;
	st.global.u32 	[%rd16], %r48;
	add.s32 	%r49, %r118, -3;
	mul.wide.u32 	%rd17, %r49, 4;
	add.s64 	%rd18, %rd2, %rd17;
	ld.global.u32 	%r50, [%rd18];
	add.s32 	%r51, %r50, %r48;
	add.s64 	%rd19, %rd1, %rd17;
	st.global.u32 	[%rd19], %r51;
	add.s32 	%r52, %r118, -2;
	mul.wide.u32 	%rd20, %r52, 4;
	add.s64 	%rd21, %rd2, %rd20;
	ld.global.u32 	%r53, [%rd21];
	add.s32 	%r54, %r53, %r51;
	add.s64 	%rd22, %rd1, %rd20;
	st.global.u32 	[%rd22], %r54;
	add.s32 	%r55, %r118, -1;
	mul.wide.u32 	%rd23, %r55, 4;
	add.s64 	%rd24, %rd2, %rd23;
	ld.global.u32 	%r56, [%rd24];
	add.s32 	%r57, %r56, %r54;
	add.s64 	%rd25, %rd1, %rd23;
	st.global.u32 	[%rd25], %r57;
	add.s32 	%r58, %r118, 8;
	mul.wide.u32 	%rd26, %r118, 4;
	add.s64 	%rd27, %rd2, %rd26;
	ld.global.u32 	%r59, [%rd27];
	add.s32 	%r60, %r59, %r57;
	add.s64 	%rd28, %rd1, %rd26;
	st.global.u32 	[%rd28], %r60;
	add.s32 	%r61, %r118, 1;
	mul.wide.u32 	%rd29, %r61, 4;
	add.s64 	%rd30, %rd2, %rd29;
	ld.global.u32 	%r62, [%rd30];
	add.s32 	%r63, %r62, %r60;
	add.s64 	%rd31, %rd1, %rd29;
	st.global.u32 	[%rd31], %r63;
	add.s32 	%r64, %r118, 2;
	mul.wide.u32 	%rd32, %r64, 4;
	add.s64 	%rd33, %rd2, %rd32;
	ld.global.u32 	%r65, [%rd33];
	add.s32 	%r66, %r65, %r63;
	add.s64 	%rd34, %rd1, %rd32;
	st.global.u32 	[%rd34], %r66;
	add.s32 	%r67, %r118, 3;
	mul.wide.u32 	%rd35, %r67, 4;
	add.s64 	%rd36, %rd2, %rd35;
	ld.global.u32 	%r68, [%rd36];
	add.s32 	%r69, %r68, %r66;
	add.s64 	%rd37, %rd1, %rd35;
	st.global.u32 	[%rd37], %r69;
	add.s32 	%r70, %r118, 4;
	mul.wide.u32 	%rd38, %r70, 4;
	add.s64 	%rd39, %rd2, %rd38;
	ld.global.u32 	%r71, [%rd39];
	add.s32 	%r72, %r71, %r69;
	add.s64 	%rd40, %rd1, %rd38;
	st.global.u32 	[%rd40], %r72;
	add.s32 	%r73, %r118, 5;
	mul.wide.u32 	%rd41, %r73, 4;
	add.s64 	%rd42, %rd2, %rd41;
	ld.global.u32 	%r74, [%rd42];
	add.s32 	%r75, %r74, %r72;
	add.s64 	%rd43, %rd1, %rd41;
	st.global.u32 	[%rd43], %r75;
	add.s32 	%r76, %r118, 6;
	mul.wide.u32 	%rd44, %r76, 4;
	add.s64 	%rd45, %rd2, %rd44;
	ld.global.u32 	%r77, [%rd45];
	add.s32 	%r78, %r77, %r75;
	add.s64 	%rd46, %rd1, %rd44;
	st.global.u32 	[%rd46], %r78;
	add.s32 	%r79, %r118, 7;
	mul.wide.u32 	%rd47, %r79, 4;
	add.s64 	%rd48, %rd2, %rd47;
	ld.global.u32 	%r80, [%rd48];
	add.s32 	%r81, %r80, %r78;
	add.s64 	%rd49, %rd1, %rd47;
	st.global.u32 	[%rd49], %r81;
	mul.wide.u32 	%rd50, %r58, 4;
	add.s64 	%rd51, %rd2, %rd50;
	ld.global.u32 	%r82, [%rd51];
	add.s32 	%r122, %r82, %r81;
	add.s64 	%rd52, %rd1, %rd50;
	st.global.u32 	[%rd52], %r122;
	add.s32 	%r119, %r119, 16;
	add.s32 	%r118, %r118, 16;
	setp.ne.s32 	%p5, %r119, 0;
	@%p5 bra 	$L__BB0_3;
$L__BB0_4:
	setp.eq.s32 	%p6, %r2, 0;
	@%p6 bra 	$L__BB0_13;
	and.b32  	%r14, %r32, 7;
	setp.lt.u32 	%p7, %r2, 8;
	@%p7 bra 	$L__BB0_7;
	add.s32 	%r83, %r123, %r1;
	mul.wide.u32 	%rd53, %r83, 4;
	add.s64 	%rd54, %rd2, %rd53;
	ld.global.u32 	%r84, [%rd54];
	add.s32 	%r85, %r84, %r122;
	add.s64 	%rd55, %rd1, %rd53;
	st.global.u32 	[%rd55], %r85;
	add.s32 	%r86, %r83, 1;
	mul.wide.u32 	%rd56, %r86, 4;
	add.s64 	%rd57, %rd2, %rd56;
	ld.global.u32 	%r87, [%rd57];
	add.s32 	%r88, %r87, %r85;
	add.s64 	%rd58, %rd1, %rd56;
	st.global.u32 	[%rd58], %r88;
	add.s32 	%r89, %r83, 2;
	mul.wide.u32 	%rd59, %r89, 4;
	add.s64 	%rd60, %rd2, %rd59;
	ld.global.u32 	%r90, [%rd60];
	add.s32 	%r91, %r90, %r88;
	add.s64 	%rd61, %rd1, %rd59;
	st.global.u32 	[%rd61], %r91;
	add.s32 	%r92, %r83, 3;
	mul.wide.u32 	%rd62, %r92, 4;
	add.s64 	%rd63, %rd2, %rd62;
	ld.global.u32 	%r93, [%rd63];
	add.s32 	%r94, %r93, %r91;
	add.s64 	%rd64, %rd1, %rd62;
	st.global.u32 	[%rd64], %r94;
	add.s32 	%r95, %r83, 4;
	mul.wide.u32 	%rd65, %r95, 4;
	add.s64 	%rd66, %rd2, %rd65;
	ld.global.u32 	%r96, [%rd66];
	add.s32 	%r97, %r96, %r94;
	add.s64 	%rd67, %rd1, %rd65;
	st.global.u32 	[%rd67], %r97;
	add.s32 	%r98, %r83, 5;
	mul.wide.u32 	%rd68, %r98, 4;
	add.s64 	%rd69, %rd2, %rd68;
	ld.global.u32 	%r99, [%rd69];
	add.s32 	%r100, %r99, %r97;
	add.s64 	%rd70, %rd1, %rd68;
	st.global.u32 	[%rd70], %r100;
	add.s32 	%r101, %r83, 6;
	mul.wide.u32 	%rd71, %r101, 4;
	add.s64 	%rd72, %rd2, %rd71;
	ld.global.u32 	%r102, [%rd72];
	add.s32 	%r103, %r102, %r100;
	add.s64 	%rd73, %rd1, %rd71;
	st.global.u32 	[%rd73], %r103;
	add.s32 	%r104, %r83, 7;
	mul.wide.u32 	%rd74, %r104, 4;
	add.s64 	%rd75, %rd2, %rd74;
	ld.global.u32 	%r105, [%rd75];
	add.s32 	%r122, %r105, %r103;
	add.s64 	%rd76, %rd1, %rd74;
	st.global.u32 	[%rd76], %r122;
	add.s32 	%r123, %r123, 8;
$L__BB0_7:
	setp.eq.s32 	%p8, %r14, 0;
	@%p8 bra 	$L__BB0_13;
	and.b32  	%r19, %r32, 3;
	setp.lt.u32 	%p9, %r14, 4;
	@%p9 bra 	$L__BB0_10;
	add.s32 	%r106, %r123, %r1;
	mul.wide.u32 	%rd77, %r106, 4;
	add.s64 	%rd78, %rd2, %rd77;
	ld.global.u32 	%r107, [%rd78];
	add.s32 	%r108, %r107, %r122;
	add.s64 	%rd79, %rd1, %rd77;
	st.global.u32 	[%rd79], %r108;
	add.s32 	%r109, %r106, 1;
	mul.wide.u32 	%rd80, %r109, 4;
	add.s64 	%rd81, %rd2, %rd80;
	ld.global.u32 	%r110, [%rd81];
	add.s32 	%r111, %r110, %r108;
	add.s64 	%rd82, %rd1, %rd80;
	st.global.u32 	[%rd82], %r111;
	add.s32 	%r112, %r106, 2;
	mul.wide.u32 	%rd83, %r112, 4;
	add.s64 	%rd84, %rd2, %rd83;
	ld.global.u32 	%r113, [%rd84];
	add.s32 	%r114, %r113, %r111;
	add.s64 	%rd85, %rd1, %rd83;
	st.global.u32 	[%rd85], %r114;
	add.s32 	%r115, %r106, 3;
	mul.wide.u32 	%rd86, %r115, 4;
	add.s64 	%rd87, %rd2, %rd86;
	ld.global.u32 	%r116, [%rd87];
	add.s32 	%r122, %r116, %r114;
	add.s64 	%rd88, %rd1, %rd86;
	st.global.u32 	[%rd88], %r122;
	add.s32 	%r123, %r123, 4;
$L__BB0_10:
	setp.eq.s32 	%p10, %r19, 0;
	@%p10 bra 	$L__BB0_13;
	add.s32 	%r128, %r123, %r1;
	neg.s32 	%r127, %r19;
$L__BB0_12:
	.pragma "nounroll";
	mul.wide.u32 	%rd89, %r128, 4;
	add.s64 	%rd90, %rd2, %rd89;
	ld.global.u32 	%r117, [%rd90];
	add.s32 	%r122, %r117, %r122;
	add.s64 	%rd91, %rd1, %rd89;
	st.global.u32 	[%rd91], %r122;
	add.s32 	%r128, %r128, 1;
	add.s32 	%r127, %r127, 1;
	setp.ne.s32 	%p11, %r127, 0;
	@%p11 bra 	$L__BB0_12;
$L__BB0_13:
	ret;

}
	// .globl	_Z10mid_kerneliPiS_
.visible .entry _Z10mid_kerneliPiS_(
	.param .u32 _Z10mid_kerneliPiS__param_0,
	.param .u64 .ptr .align 1 _Z10mid_kerneliPiS__param_1,
	.param .u64 .ptr .align 1 _Z10mid_kerneliPiS__param_2
)
{
	.reg .pred 	%p<12>;
	.reg .b32 	%r<102>;
	.reg .b64 	%rd<26>;

	ld.param.u32 	%r30, [_Z10mid_kerneliPiS__param_0];
	ld.param.u64 	%rd9, [_Z10mid_kerneliPiS__param_1];
	ld.param.u64 	%rd10, [_Z10mid_kerneliPiS__param_2];
	cvta.to.global.u64 	%rd1, %rd10;
	cvta.to.global.u64 	%rd2, %rd9;
	mov.u32 	%r31, %tid.x;
	setp.ne.s32 	%p1, %r31, 0;
	setp.lt.s32 	%p2, %r30, 1;
	or.pred  	%p3, %p1, %p2;
	@%p3 bra 	$L__BB1_13;
	and.b32  	%r1, %r30, 15;
	setp.lt.u32 	%p4, %r30, 16;
	mov.b32 	%r95, 0;
	mov.u32 	%r94, %r95;
	@%p4 bra 	$L__BB1_4;
	and.b32  	%r95, %r30, 2147483632;
	neg.s32 	%r91, %r95;
	add.s64 	%rd24, %rd1, 32;
	mov.b32 	%r90, 0;
	mov.u32 	%r94, %r90;
$L__BB1_3:
	.pragma "nounroll";
	mul.wide.s32 	%rd11, %r90, 4;
	add.s64 	%rd12, %rd2, %rd11;
	ld.global.u32 	%r34, [%rd12+124];
	add.s32 	%r35, %r34, %r94;
	st.global.u32 	[%rd24+-32], %r35;
	ld.global.u32 	%r36, [%rd12+252];
	add.s32 	%r37, %r36, %r35;
	st.global.u32 	[%rd24+-28], %r37;
	ld.global.u32 	%r38, [%rd12+380];
	add.s32 	%r39, %r38, %r37;
	st.global.u32 	[%rd24+-24], %r39;
	ld.global.u32 	%r40, [%rd12+508];
	add.s32 	%r41, %r40, %r39;
	st.global.u32 	[%rd24+-20], %r41;
	ld.global.u32 	%r42, [%rd12+636];
	add.s32 	%r43, %r42, %r41;
	st.global.u32 	[%rd24+-16], %r43;
	ld.global.u32 	%r44, [%rd12+764];
	add.s32 	%r45, %r44, %r43;
	st.global.u32 	[%rd24+-12], %r45;
	ld.global.u32 	%r46, [%rd12+892];
	add.s32 	%r47, %r46, %r45;
	st.global.u32 	[%rd24+-8], %r47;
	ld.global.u32 	%r48, [%rd12+1020];
	add.s32 	%r49, %r48, %r47;
	st.global.u32 	[%rd24+-4], %r49;
	ld.global.u32 	%r50, [%rd12+1148];
	add.s32 	%r51, %r50, %r49;
	st.global.u32 	[%rd24], %r51;
	ld.global.u32 	%r52, [%rd12+1276];
	add.s32 	%r53, %r52, %r51;
	st.global.u32 	[%rd24+4], %r53;
	ld.global.u32 	%r54, [%rd12+1404];
	add.s32 	%r55, %r54, %r53;
	st.global.u32 	[%rd24+8], %r55;
	ld.global.u32 	%r56, [%rd12+1532];
	add.s32 	%r57, %r56, %r55;
	st.global.u32 	[%rd24+12], %r57;
	ld.global.u32 	%r58, [%rd12+1660];
	add.s32 	%r59, %r58, %r57;
	st.global.u32 	[%rd24+16], %r59;
	ld.global.u32 	%r60, [%rd12+1788];
	add.s32 	%r61, %r60, %r59;
	st.global.u32 	[%rd24+20], %r61;
	ld.global.u32 	%r62, [%rd12+1916];
	add.s32 	%r63, %r62, %r61;
	st.global.u32 	[%rd24+24], %r63;
	ld.global.u32 	%r64, [%rd12+2044];
	add.s32 	%r94, %r64, %r63;
	st.global.u32 	[%rd24+28], %r94;
	add.s32 	%r91, %r91, 16;
	add.s32 	%r90, %r90, 512;
	add.s64 	%rd24, %rd24, 64;
	setp.ne.s32 	%p5, %r91, 0;
	@%p5 bra 	$L__BB1_3;
$L__BB1_4:
	setp.eq.s32 	%p6, %r1, 0;
	@%p6 bra 	$L__BB1_13;
	and.b32  	%r12, %r30, 7;
	setp.lt.u32 	%p7, %r1, 8;
	@%p7 bra 	$L__BB1_7;
	shl.b32 	%r65, %r95, 5;
	mul.wide.s32 	%rd13, %r65, 4;
	add.s64 	%rd14, %rd2, %rd13;
	ld.global.u32 	%r66, [%rd14+124];
	add.s32 	%r67, %r66, %r94;
	mul.wide.u32 	%rd15, %r95, 4;
	add.s64 	%rd16, %rd1, %rd15;
	st.global.u32 	[%rd16], %r67;
	ld.global.u32 	%r68, [%rd14+252];
	add.s32 	%r69, %r68, %r67;
	st.global.u32 	[%rd16+4], %r69;
	ld.global.u32 	%r70, [%rd14+380];
	add.s32 	%r71, %r70, %r69;
	st.global.u32 	[%rd16+8], %r71;
	ld.global.u32 	%r72, [%rd14+508];
	add.s32 	%r73, %r72, %r71;
	st.global.u32 	[%rd16+12], %r73;
	ld.global.u32 	%r74, [%rd14+636];
	add.s32 	%r75, %r74, %r73;
	st.global.u32 	[%rd16+16], %r75;
	ld.global.u32 	%r76, [%rd14+764];
	add.s32 	%r77, %r76, %r75;
	st.global.u32 	[%rd16+20], %r77;
	ld.global.u32 	%r78, [%rd14+892];
	add.s32 	%r79, %r78, %r77;
	st.global.u32 	[%rd16+24], %r79;
	ld.global.u32 	%r80, [%rd14+1020];
	add.s32 	%r94, %r80, %r79;
	st.global.u32 	[%rd16+28], %r94;
	add.s32 	%r95, %r95, 8;
$L__BB1_7:
	setp.eq.s32 	%p8, %r12, 0;
	@%p8 bra 	$L__BB1_13;
	and.b32  	%r17, %r30, 3;
	setp.lt.u32 	%p9, %r12, 4;
	@%p9 bra 	$L__BB1_10;
	shl.b32 	%r81, %r95, 5;
	mul.wide.s32 	%rd17, %r81, 4;
	add.s64 	%rd18, %rd2, %rd17;
	ld.global.u32 	%r82, [%rd18+124];
	add.s32 	%r83, %r82, %r94;
	mul.wide.u32 	%rd19, %r95, 4;
	add.s64 	%rd20, %rd1, %rd19;
	st.global.u32 	[%rd20], %r83;
	ld.global.u32 	%r84, [%rd18+252];
	add.s32 	%r85, %r84, %r83;
	st.global.u32 	[%rd20+4], %r85;
	ld.global.u32 	%r86, [%rd18+380];
	add.s32 	%r87, %r86, %r85;
	st.global.u32 	[%rd20+8], %r87;
	ld.global.u32 	%r88, [%rd18+508];
	add.s32 	%r94, %r88, %r87;
	st.global.u32 	[%rd20+12], %r94;
	add.s32 	%r95, %r95, 4;
$L__BB1_10:
	setp.eq.s32 	%p10, %r17, 0;
	@%p10 bra 	$L__BB1_13;
	mul.wide.u32 	%rd21, %r95, 4;
	add.s64 	%rd25, %rd1, %rd21;
	shl.b32 	%r100, %r95, 5;
	neg.s32 	%r99, %r17;
$L__BB1_12:
	.pragma "nounroll";
	mul.wide.s32 	%rd22, %r100, 4;
	add.s64 	%rd23, %rd2, %rd22;
	ld.global.u32 	%r89, [%rd23+124];
	add.s32 	%r94, %r89, %r94;
	st.global.u32 	[%rd25], %r94;
	add.s64 	%rd25, %rd25, 4;
	add.s32 	%r100, %r100, 32;
	add.s32 	%r99, %r99, 1;
	setp.ne.s32 	%p11, %r99, 0;
	@%p11 bra 	$L__BB1_12;
$L__BB1_13:
	ret;

}
	// .globl	_Z11post_kerneliPiS_S_
.visible .entry _Z11post_kerneliPiS_S_(
	.param .u32 _Z11post_kerneliPiS_S__param_0,
	.param .u64 .ptr .align 1 _Z11post_kerneliPiS_S__param_1,
	.param .u64 .ptr .align 1 _Z11post_kerneliPiS_S__param_2,
	.param .u64 .ptr .align 1 _Z11post_kerneliPiS_S__param_3
)
{
	.reg .pred 	%p<12>;
	.reg .b32 	%r<122>;
	.reg .b64 	%rd<96>;

	ld.param.u32 	%r25, [_Z11post_kerneliPiS_S__param_0];
	ld.param.u64 	%rd4, [_Z11post_kerneliPiS_S__param_1];
	ld.param.u64 	%rd3, [_Z11post_kerneliPiS_S__param_2];
	ld.param.u64 	%rd5, [_Z11post_kerneliPiS_S__param_3];
	cvta.to.global.u64 	%rd1, %rd5;
	cvta.to.global.u64 	%rd2, %rd4;
	mov.u32 	%r26, %tid.x;
	setp.ne.s32 	%p1, %r26, 0;
	@%p1 bra 	$L__BB2_14;
	cvta.to.global.u64 	%rd6, %rd3;
	mov.u32 	%r1, %ctaid.x;
	add.s32 	%r27, %r1, -1;
	mul.wide.u32 	%rd7, %r27, 4;
	add.s64 	%rd8, %rd6, %rd7;
	ld.global.u32 	%r28, [%rd8];
	setp.eq.s32 	%p2, %r1, 0;
	selp.b32 	%r2, 0, %r28, %p2;
	setp.lt.s32 	%p3, %r25, 1;
	@%p3 bra 	$L__BB2_14;
	mul.lo.s32 	%r3, %r25, %r1;
	and.b32  	%r4, %r25, 15;
	setp.lt.u32 	%p4, %r25, 16;
	mov.b32 	%r118, 0;
	@%p4 bra 	$L__BB2_5;
	and.b32  	%r118, %r25, 2147483632;
	neg.s32 	%r116, %r118;
	add.s32 	%r115, %r3, 7;
$L__BB2_4:
	.pragma "nounroll";
	add.s32 	%r30, %r115, -7;
	mul.wide.u32 	%rd9, %r30, 4;
	add.s64 	%rd10, %rd2, %rd9;
	ld.global.u32 	%r31, [%rd10];
	add.s32 	%r32, %r31, %r2;
	add.s64 	%rd11, %rd1, %rd9;
	st.global.u32 	[%rd11], %r32;
	add.s32 	%r33, %r115, -6;
	mul.wide.u32 	%rd12, %r33, 4;
	add.s64 	%rd13, %rd2, %rd12;
	ld.global.u32 	%r34, [%rd13];
	add.s32 	%r35, %r34, %r2;
	add.s64 	%rd14, %rd1, %rd12;
	st.global.u32 	[%rd14], %r35;
	add.s32 	%r36, %r115, -5;
	mul.wide.u32 	%rd15, %r36, 4;
	add.s64 	%rd16, %rd2, %rd15;
	ld.global.u32 	%r37, [%rd16];
	add.s32 	%r38, %r37, %r2;
	add.s64 	%rd17, %rd1, %rd15;
	st.global.u32 	[%rd17], %r38;
	add.s32 	%r39, %r115, -4;
	mul.wide.u32 	%rd18, %r39, 4;
	add.s64 	%rd19, %rd2, %rd18;
	ld.global.u32 	%r40, [%rd19];
	add.s32 	%r41, %r40, %r2;
	add.s64 	%rd20, %rd1, %rd18;
	st.global.u32 	[%rd20], %r41;
	add.s32 	%r42, %r115, -3;
	mul.wide.u32 	%rd21, %r42, 4;
	add.s64 	%rd22, %rd2, %rd21;
	ld.global.u32 	%r43, [%rd22];
	add.s32 	%r44, %r43, %r2;
	add.s64 	%rd23, %rd1, %rd21;
	st.global.u32 	[%rd23], %r44;
	add.s32 	%r45, %r115, -2;
	mul.wide.u32 	%rd24, %r45, 4;
	add.s64 	%rd25, %rd2, %rd24;
	ld.global.u32 	%r46, [%rd25];
	add.s32 	%r47, %r46, %r2;
	add.s64 	%rd26, %rd1, %rd24;
	st.global.u32 	[%rd26], %r47;
	add.s32 	%r48, %r115, -1;
	mul.wide.u32 	%rd27, %r48, 4;
	add.s64 	%rd28, %rd2, %rd27;
	ld.global.u32 	%r49, [%rd28];
	add.s32 	%r50, %r49, %r2;
	add.s64 	%rd29, %rd1, %rd27;
	st.global.u32 	[%rd29], %r50;
	add.s32 	%r51, %r115, 8;
	mul.wide.u32 	%rd30, %r115, 4;
	add.s64 	%rd31, %rd2, %rd30;
	ld.global.u32 	%r52, [%rd31];
	add.s32 	%r53, %r52, %r2;
	add.s64 	%rd32, %rd1, %rd30;
	st.global.u32 	[%rd32], %r53;
	add.s32 	%r54, %r115, 1;
	mul.wide.u32 	%rd33, %r54, 4;
	add.s64 	%rd34, %rd2, %rd33;
	ld.global.u32 	%r55, [%rd34];
	add.s32 	%r56, %r55, %r2;
	add.s64 	%rd35, %rd1, %rd33;
	st.global.u32 	[%rd35], %r56;
	add.s32 	%r57, %r115, 2;
	mul.wide.u32 	%rd36, %r57, 4;
	add.s64 	%rd37, %rd2, %rd36;
	ld.global.u32 	%r58, [%rd37];
	add.s32 	%r59, %r58, %r2;
	add.s64 	%rd38, %rd1, %rd36;
	st.global.u32 	[%rd38], %r59;
	add.s32 	%r60, %r115, 3;
	mul.wide.u32 	%rd39, %r60, 4;
	add.s64 	%rd40, %rd2, %rd39;
	ld.global.u32 	%r61, [%rd40];
	add.s32 	%r62, %r61, %r2;
	add.s64 	%rd41, %rd1, %rd39;
	st.global.u32 	[%rd41], %r62;
	add.s32 	%r63, %r115, 4;
	mul.wide.u32 	%rd42, %r63, 4;
	add.s64 	%rd43, %rd2, %rd42;
	ld.global.u32 	%r64, [%rd43];
	add.s32 	%r65, %r64, %r2;
	add.s64 	%rd44, %rd1, %rd42;
	st.global.u32 	[%rd44], %r65;
	add.s32 	%r66, %r115, 5;
	mul.wide.u32 	%rd45, %r66, 4;
	add.s64 	%rd46, %rd2, %rd45;
	ld.global.u32 	%r67, [%rd46];
	add.s32 	%r68, %r67, %r2;
	add.s64 	%rd47, %rd1, %rd45;
	st.global.u32 	[%rd47], %r68;
	add.s32 	%r69, %r115, 6;
	mul.wide.u32 	%rd48, %r69, 4;
	add.s64 	%rd49, %rd2, %rd48;
	ld.global.u32 	%r70, [%rd49];
	add.s32 	%r71, %r70, %r2;
	add.s64 	%rd50, %rd1, %rd48;
	st.global.u32 	[%rd50], %r71;
	add.s32 	%r72, %r115, 7;
	mul.wide.u32 	%rd51, %r72, 4;
	add.s64 	%rd52, %rd2, %rd51;
	ld.global.u32 	%r73, [%rd52];
	add.s32 	%r74, %r73, %r2;
	add.s64 	%rd53, %rd1, %rd51;
	st.global.u32 	[%rd53], %r74;
	mul.wide.u32 	%rd54, %r51, 4;
	add.s64 	%rd55, %rd2, %rd54;
	ld.global.u32 	%r75, [%rd55];
	add.s32 	%r76, %r75, %r2;
	add.s64 	%rd56, %rd1, %rd54;
	st.global.u32 	[%rd56], %r76;
	add.s32 	%r116, %r116, 16;
	add.s32 	%r115, %r115, 16;
	setp.ne.s32 	%p5, %r116, 0;
	@%p5 bra 	$L__BB2_4;
$L__BB2_5:
	setp.eq.s32 	%p6, %r4, 0;
	@%p6 bra 	$L__BB2_14;
	and.b32  	%r13, %r25, 7;
	setp.lt.u32 	%p7, %r4, 8;
	@%p7 bra 	$L__BB2_8;
	add.s32 	%r77, %r118, %r3;
	mul.wide.u32 	%rd57, %r77, 4;
	add.s64 	%rd58, %rd2, %rd57;
	ld.global.u32 	%r78, [%rd58];
	add.s32 	%r79, %r78, %r2;
	add.s64 	%rd59, %rd1, %rd57;
	st.global.u32 	[%rd59], %r79;
	add.s32 	%r80, %r77, 1;
	mul.wide.u32 	%rd60, %r80, 4;
	add.s64 	%rd61, %rd2, %rd60;
	ld.global.u32 	%r81, [%rd61];
	add.s32 	%r82, %r81, %r2;
	add.s64 	%rd62, %rd1, %rd60;
	st.global.u32 	[%rd62], %r82;
	add.s32 	%r83, %r77, 2;
	mul.wide.u32 	%rd63, %r83, 4;
	add.s64 	%rd64, %rd2, %rd63;
	ld.global.u32 	%r84, [%rd64];
	add.s32 	%r85, %r84, %r2;
	add.s64 	%rd65, %rd1, %rd63;
	st.global.u32 	[%rd65], %r85;
	add.s32 	%r86, %r77, 3;
	mul.wide.u32 	%rd66, %r86, 4;
	add.s64 	%rd67, %rd2, %rd66;
	ld.global.u32 	%r87, [%rd67];
	add.s32 	%r88, %r87, %r2;
	add.s64 	%rd68, %rd1, %rd66;
	st.global.u32 	[%rd68], %r88;
	add.s32 	%r89, %r77, 4;
	mul.wide.u32 	%rd69, %r89, 4;
	add.s64 	%rd70, %rd2, %rd69;
	ld.global.u32 	%r90, [%rd70];
	add.s32 	%r91, %r90, %r2;
	add.s64 	%rd71, %rd1, %rd69;
	st.global.u32 	[%rd71], %r91;
	add.s32 	%r92, %r77, 5;
	mul.wide.u32 	%rd72, %r92, 4;
	add.s64 	%rd73, %rd2, %rd72;
	ld.global.u32 	%r93, [%rd73];
	add.s32 	%r94, %r93, %r2;
	add.s64 	%rd74, %rd1, %rd72;
	st.global.u32 	[%rd74], %r94;
	add.s32 	%r95, %r77, 6;
	mul.wide.u32 	%rd75, %r95, 4;
	add.s64 	%rd76, %rd2, %rd75;
	ld.global.u32 	%r96, [%rd76];
	add.s32 	%r97, %r96, %r2;
	add.s64 	%rd77, %rd1, %rd75;
	st.global.u32 	[%rd77], %r97;
	add.s32 	%r98, %r77, 7;
	mul.wide.u32 	%rd78, %r98, 4;
	add.s64 	%rd79, %rd2, %rd78;
	ld.global.u32 	%r99, [%rd79];
	add.s32 	%r100, %r99, %r2;
	add.s64 	%rd80, %rd1, %rd78;
	st.global.u32 	[%rd80], %r100;
	add.s32 	%r118, %r118, 8;
$L__BB2_8:
	setp.eq.s32 	%p8, %r13, 0;
	@%p8 bra 	$L__BB2_14;
	and.b32  	%r16, %r25, 3;
	setp.lt.u32 	%p9, %r13, 4;
	@%p9 bra 	$L__BB2_11;
	add.s32 	%r101, %r118, %r3;
	mul.wide.u32 	%rd81, %r101, 4;
	add.s64 	%rd82, %rd2, %rd81;
	ld.global.u32 	%r102, [%rd82];
	add.s32 	%r103, %r102, %r2;
	add.s64 	%rd83, %rd1, %rd81;
	st.global.u32 	[%rd83], %r103;
	add.s32 	%r104, %r101, 1;
	mul.wide.u32 	%rd84, %r104, 4;
	add.s64 	%rd85, %rd2, %rd84;
	ld.global.u32 	%r105, [%rd85];
	add.s32 	%r106, %r105, %r2;
	add.s64 	%rd86, %rd1, %rd84;
	st.global.u32 	[%rd86], %r106;
	add.s32 	%r107, %r101, 2;
	mul.wide.u32 	%rd87, %r107, 4;
	add.s64 	%rd88, %rd2, %rd87;
	ld.global.u32 	%r108, [%rd88];
	add.s32 	%r109, %r108, %r2;
	add.s64 	%rd89, %rd1, %rd87;
	st.global.u32 	[%rd89], %r109;
	add.s32 	%r110, %r101, 3;
	mul.wide.u32 	%rd90, %r110, 4;
	add.s64 	%rd91, %rd2, %rd90;
	ld.global.u32 	%r111, [%rd91];
	add.s32 	%r112, %r111, %r2;
	add.s64 	%rd92, %rd1, %rd90;
	st.global.u32 	[%rd92], %r112;
	add.s32 	%r118, %r118, 4;
$L__BB2_11:
	setp.eq.s32 	%p10, %r16, 0;
	@%p10 bra 	$L__BB2_14;
	add.s32 	%r121, %r118, %r3;
	neg.s32 	%r120, %r16;
$L__BB2_13:
	.pragma "nounroll";
	mul.wide.u32 	%rd93, %r121, 4;
	add.s64 	%rd94, %rd2, %rd93;
	ld.global.u32 	%r113, [%rd94];
	add.s32 	%r114, %r113, %r2;
	add.s64 	%rd95, %rd1, %rd93;
	st.global.u32 	[%rd95], %r114;
	add.s32 	%r121, %r121, 1;
	add.s32 	%r120, %r120, 1;
	setp.ne.s32 	%p11, %r120, 0;
	@%p11 bra 	$L__BB2_13;
$L__BB2_14:
	ret;

}


// ===== COMPILED SASS (sm_100) =====

	.target	sm_100

	.elftype	@"ET_EXEC"


//--------------------- .note.nv.tkinfo           --------------------------
	.section	.note.nv.tkinfo,"",@"SHT_NOTE"
	.sectionflags	@"SHF_NOTE_NV_TKINFO"
	.tkinfo
        /*0018*/ 	.word	0x00000002
        /*0030*/ 	.string	""
        /*0030*/ 	.string	"ptxas"
        /*0030*/ 	.string	"Cuda compilation tools, release 13.0, V13.0.88"
        /*0030*/ 	.string	"Build cuda_13.0.r13.0/compiler.36424714_0"
        /*0030*/ 	.string	"-arch sm_100 -m 64 "



//--------------------- .note.nv.cuinfo           --------------------------
	.section	.note.nv.cuinfo,"",@"SHT_NOTE"
	.sectionflags	@"SHF_NOTE_NV_CUINFO"
        /*0018*/ 	.short	0x0002
        /*001a*/ 	.short	0x0064
        /*001c*/ 	.short	0x0082
	.zero		2


//--------------------- .nv.info                  --------------------------
	.section	.nv.info,"",@"SHT_CUDA_INFO"
	.align	4


	//----- nvinfo : EIATTR_REGCOUNT
	.align		4
        /*0000*/ 	.byte	0x04, 0x2f
        /*0002*/ 	.short	(.L_1 - .L_0)
	.align		4
.L_0:
        /*0004*/ 	.word	index@(_Z12silly_kerneliPiS_)
        /*0008*/ 	.word	0x00000020


	//----- nvinfo : EIATTR_FRAME_SIZE
	.align		4
.L_1:
        /*000c*/ 	.byte	0x04, 0x11
        /*000e*/ 	.short	(.L_3 - .L_2)
	.align		4
.L_2:
        /*0010*/ 	.word	index@(_Z12silly_kerneliPiS_)
        /*0014*/ 	.word	0x00000000


	//----- nvinfo : EIATTR_REGCOUNT
	.align		4
.L_3:
        /*0018*/ 	.byte	0x04, 0x2f
        /*001a*/ 	.short	(.L_5 - .L_4)
	.align		4
.L_4:
        /*001c*/ 	.word	index@(_Z10mid_kerneliPiS_)
        /*0020*/ 	.word	0x00000014


	//----- nvinfo : EIATTR_FRAME_SIZE
	.align		4
.L_5:
        /*0024*/ 	.byte	0x04, 0x11
        /*0026*/ 	.short	(.L_7 - .L_6)
	.align		4
.L_6:
        /*0028*/ 	.word	index@(_Z10mid_kerneliPiS_)
        /*002c*/ 	.word	0x00000000


	//----- nvinfo : EIATTR_REGCOUNT
	.align		4
.L_7:
        /*0030*/ 	.byte	0x04, 0x2f
        /*0032*/ 	.short	(.L_9 - .L_8)
	.align		4
.L_8:
        /*0034*/ 	.word	index@(_Z11post_kerneliPiS_S_)
        /*0038*/ 	.word	0x00000020


	//----- nvinfo : EIATTR_FRAME_SIZE
	.align		4
.L_9:
        /*003c*/ 	.byte	0x04, 0x11
        /*003e*/ 	.short	(.L_11 - .L_10)
	.align		4
.L_10:
        /*0040*/ 	.word	index@(_Z11post_kerneliPiS_S_)
        /*0044*/ 	.word	0x00000000


	//----- nvinfo : EIATTR_MIN_STACK_SIZE
	.align		4
.L_11:
        /*0048*/ 	.byte	0x04, 0x12
        /*004a*/ 	.short	(.L_13 - .L_12)
	.align		4
.L_12:
        /*004c*/ 	.word	index@(_Z11post_kerneliPiS_S_)
        /*0050*/ 	.word	0x00000000


	//----- nvinfo : EIATTR_MIN_STACK_SIZE
	.align		4
.L_13:
        /*0054*/ 	.byte	0x04, 0x12
        /*0056*/ 	.short	(.L_15 - .L_14)
	.align		4
.L_14:
        /*0058*/ 	.word	index@(_Z10mid_kerneliPiS_)
        /*005c*/ 	.word	0x00000000


	//----- nvinfo : EIATTR_MIN_STACK_SIZE
	.align		4
.L_15:
        /*0060*/ 	.byte	0x04, 0x12
        /*0062*/ 	.short	(.L_17 - .L_16)
	.align		4
.L_16:
        /*0064*/ 	.word	index@(_Z12silly_kerneliPiS_)
        /*0068*/ 	.word	0x00000000
.L_17:


//--------------------- .nv.compat                --------------------------
	.section	.nv.compat,"",@"SHT_CUDA_COMPAT_INFO"
	.align	4
        /*0000*/ 	.byte	0x02, 0x09, 0x00, 0x00, 0x02, 0x02, 0x01, 0x00, 0x02, 0x05, 0x05, 0x00, 0x03, 0x07, 0x01, 0x01
        /*0010*/ 	.byte	0x02, 0x03, 0x00, 0x00, 0x02, 0x06, 0x01, 0x00, 0x04, 0x0b, 0x08, 0x00, 0x09, 0x00, 0x00, 0x00
        /*0020*/ 	.byte	0x00, 0x00, 0x00, 0x00


//--------------------- .nv.info._Z11post_kerneliPiS_S_ --------------------------
	.section	.nv.info._Z11post_kerneliPiS_S_,"",@"SHT_CUDA_INFO"
	.sectionflags	@""
	.align	4


	//----- nvinfo : EIATTR_CUDA_API_VERSION
	.align		4
        /*0000*/ 	.byte	0x04, 0x37
        /*0002*/ 	.short	(.L_19 - .L_18)
.L_18:
        /*0004*/ 	.word	0x00000082


	//----- nvinfo : EIATTR_KPARAM_INFO
	.align		4
.L_19:
        /*0008*/ 	.byte	0x04, 0x17
        /*000a*/ 	.short	(.L_21 - .L_20)
.L_20:
        /*000c*/ 	.word	0x00000000
        /*0010*/ 	.short	0x0003
        /*0012*/ 	.short	0x0018
        /*0014*/ 	.byte	0x00, 0xf5, 0x21, 0x00


	//----- nvinfo : EIATTR_KPARAM_INFO
	.align		4
.L_21:
        /*0018*/ 	.byte	0x04, 0x17
        /*001a*/ 	.short	(.L_23 - .L_22)
.L_22:
        /*001c*/ 	.word	0x00000000
        /*0020*/ 	.short	0x0002
        /*0022*/ 	.short	0x0010
        /*0024*/ 	.byte	0x00, 0xf5, 0x21, 0x00


	//----- nvinfo : EIATTR_KPARAM_INFO
	.align		4
.L_23:
        /*0028*/ 	.byte	0x04, 0x17
        /*002a*/ 	.short	(.L_25 - .L_24)
.L_24:
        /*002c*/ 	.word	0x00000000
        /*0030*/ 	.short	0x0001
        /*0032*/ 	.short	0x0008
        /*0034*/ 	.byte	0x00, 0xf5, 0x21, 0x00


	//----- nvinfo : EIATTR_KPARAM_INFO
	.align		4
.L_25:
        /*0038*/ 	.byte	0x04, 0x17
        /*003a*/ 	.short	(.L_27 - .L_26)
.L_26:
        /*003c*/ 	.word	0x00000000
        /*0040*/ 	.short	0x0000
        /*0042*/ 	.short	0x0000
        /*0044*/ 	.byte	0x00, 0xf0, 0x11, 0x00


	//----- nvinfo : EIATTR_SPARSE_MMA_MASK
	.align		4
.L_27:
        /*0048*/ 	.byte	0x03, 0x50
        /*004a*/ 	.short	0x0000


	//----- nvinfo : EIATTR_MAXREG_COUNT
	.align		4
        /*004c*/ 	.byte	0x03, 0x1b
        /*004e*/ 	.short	0x00ff


	//----- nvinfo : EIATTR_MERCURY_ISA_VERSION
	.align		4
        /*0050*/ 	.byte	0x03, 0x5f
        /*0052*/ 	.short	0x0101


	//----- nvinfo : EIATTR_VRC_CTA_INIT_COUNT
	.align		4
        /*0054*/ 	.byte	0x02, 0x4a
	.zero		1
	.zero		1


	//----- nvinfo : EIATTR_EXIT_INSTR_OFFSETS
	.align		4
        /*0058*/ 	.byte	0x04, 0x1c
        /*005a*/ 	.short	(.L_29 - .L_28)


	//   ....[0]....
.L_28:
        /*005c*/ 	.word	0x00000030


	//   ....[1]....
        /*0060*/ 	.word	0x000000c0


	//   ....[2]....
        /*0064*/ 	.word	0x000007c0


	//   ....[3]....
        /*0068*/ 	.word	0x00000b40


	//   ....[4]....
        /*006c*/ 	.word	0x00000d40


	//   ....[5]....
        /*0070*/ 	.word	0x00000e20


	//----- nvinfo : EIATTR_CBANK_PARAM_SIZE
	.align		4
.L_29:
        /*0074*/ 	.byte	0x03, 0x19
        /*0076*/ 	.short	0x0020


	//----- nvinfo : EIATTR_PARAM_CBANK
	.align		4
        /*0078*/ 	.byte	0x04, 0x0a
        /*007a*/ 	.short	(.L_31 - .L_30)
	.align		4
.L_30:
        /*007c*/ 	.word	index@(.nv.constant0._Z11post_kerneliPiS_S_)
        /*0080*/ 	.short	0x0380
        /*0082*/ 	.short	0x0020


	//----- nvinfo : EIATTR_SW_WAR
	.align		4
.L_31:
        /*0084*/ 	.byte	0x04, 0x36
        /*0086*/ 	.short	(.L_33 - .L_32)
.L_32:
        /*0088*/ 	.word	0x00000008
.L_33:


//--------------------- .nv.info._Z10mid_kerneliPiS_ --------------------------
	.section	.nv.info._Z10mid_kerneliPiS_,"",@"SHT_CUDA_INFO"
	.sectionflags	@""
	.align	4


	//----- nvinfo : EIATTR_CUDA_API_VERSION
	.align		4
        /*0000*/ 	.byte	0x04, 0x37
        /*0002*/ 	.short	(.L_35 - .L_34)
.L_34:
        /*0004*/ 	.word	0x00000082


	//----- nvinfo : EIATTR_KPARAM_INFO
	.align		4
.L_35:
        /*0008*/ 	.byte	0x04, 0x17
        /*000a*/ 	.short	(.L_37 - .L_36)
.L_36:
        /*000c*/ 	.word	0x00000000
        /*0010*/ 	.short	0x0002
        /*0012*/ 	.short	0x0010
        /*0014*/ 	.byte	0x00, 0xf5, 0x21, 0x00


	//----- nvinfo : EIATTR_KPARAM_INFO
	.align		4
.L_37:
        /*0018*/ 	.byte	0x04, 0x17
        /*001a*/ 	.short	(.L_39 - .L_38)
.L_38:
        /*001c*/ 	.word	0x00000000
        /*0020*/ 	.short	0x0001
        /*0022*/ 	.short	0x0008
        /*0024*/ 	.byte	0x00, 0xf5, 0x21, 0x00


	//----- nvinfo : EIATTR_KPARAM_INFO
	.align		4
.L_39:
        /*0028*/ 	.byte	0x04, 0x17
        /*002a*/ 	.short	(.L_41 - .L_40)
.L_40:
        /*002c*/ 	.word	0x00000000
        /*0030*/ 	.short	0x0000
        /*0032*/ 	.short	0x0000
        /*0034*/ 	.byte	0x00, 0xf0, 0x11, 0x00


	//----- nvinfo : EIATTR_SPARSE_MMA_MASK
	.align		4
.L_41:
        /*0038*/ 	.byte	0x03, 0x50
        /*003a*/ 	.short	0x0000


	//----- nvinfo : EIATTR_MAXREG_COUNT
	.align		4
        /*003c*/ 	.byte	0x03, 0x1b
        /*003e*/ 	.short	0x00ff


	//----- nvinfo : EIATTR_MERCURY_ISA_VERSION
	.align		4
        /*0040*/ 	.byte	0x03, 0x5f
        /*0042*/ 	.short	0x0101


	//----- nvinfo : EIATTR_VRC_CTA_INIT_COUNT
	.align		4
        /*0044*/ 	.byte	0x02, 0x4a
	.zero		1
	.zero		1


	//----- nvinfo : EIATTR_EXIT_INSTR_OFFSETS
	.align		4
        /*0048*/ 	.byte	0x04, 0x1c
        /*004a*/ 	.short	(.L_43 - .L_42)


	//   ....[0]....
.L_42:
        /*004c*/ 	.word	0x00000050


	//   ....[1]....
        /*0050*/ 	.word	0x00000500


	//   ....[2]....
        /*0054*/ 	.word	0x00000730


	//   ....[3]....
        /*0058*/ 	.word	0x000008a0


	//   ....[4]....
        /*005c*/ 	.word	0x000009e0


	//----- nvinfo : EIATTR_CBANK_PARAM_SIZE
	.align		4
.L_43:
        /*0060*/ 	.byte	0x03, 0x19
        /*0062*/ 	.short	0x0018


	//----- nvinfo : EIATTR_PARAM_CBANK
	.align		4
        /*0064*/ 	.byte	0x04, 0x0a
        /*0066*/ 	.short	(.L_45 - .L_44)
	.align		4
.L_44:
        /*0068*/ 	.word	index@(.nv.constant0._Z10mid_kerneliPiS_)
        /*006c*/ 	.short	0x0380
        /*006e*/ 	.short	0x0018


	//----- nvinfo : EIATTR_SW_WAR
	.align		4
.L_45:
        /*0070*/ 	.byte	0x04, 0x36
        /*0072*/ 	.short	(.L_47 - .L_46)
.L_46:
        /*0074*/ 	.word	0x00000008
.L_47:


//--------------------- .nv.info._Z12silly_kerneliPiS_ --------------------------
	.section	.nv.info._Z12silly_kerneliPiS_,"",@"SHT_CUDA_INFO"
	.sectionflags	@""
	.align	4


	//----- nvinfo : EIATTR_CUDA_API_VERSION
	.align		4
        /*0000*/ 	.byte	0x04, 0x37
        /*0002*/ 	.short	(.L_49 - .L_48)
.L_48:
        /*0004*/ 	.word	0x00000082


	//----- nvinfo : EIATTR_KPARAM_INFO
	.align		4
.L_49:
        /*0008*/ 	.byte	0x04, 0x17
        /*000a*/ 	.short	(.L_51 - .L_50)
.L_50:
        /*000c*/ 	.word	0x00000000
        /*0010*/ 	.short	0x0002
        /*0012*/ 	.short	0x0010
        /*0014*/ 	.byte	0x00, 0xf5, 0x21, 0x00


	//----- nvinfo : EIATTR_KPARAM_INFO
	.align		4
.L_51:
        /*0018*/ 	.byte	0x04, 0x17
        /*001a*/ 	.short	(.L_53 - .L_52)
.L_52:
        /*001c*/ 	.word	0x00000000
        /*0020*/ 	.short	0x0001
        /*0022*/ 	.short	0x0008
        /*0024*/ 	.byte	0x00, 0xf5, 0x21, 0x00


	//----- nvinfo : EIATTR_KPARAM_INFO
	.align		4
.L_53:
        /*0028*/ 	.byte	0x04, 0x17
        /*002a*/ 	.short	(.L_55 - .L_54)
.L_54:
        /*002c*/ 	.word	0x00000000
        /*0030*/ 	.short	0x0000
        /*0032*/ 	.short	0x0000
        /*0034*/ 	.byte	0x00, 0xf0, 0x11, 0x00


	//----- nvinfo : EIATTR_SPARSE_MMA_MASK
	.align		4
.L_55:
        /*0038*/ 	.byte	0x03, 0x50
        /*003a*/ 	.short	0x0000


	//----- nvinfo : EIATTR_MAXREG_COUNT
	.align		4
        /*003c*/ 	.byte	0x03, 0x1b
        /*003e*/ 	.short	0x00ff


	//----- nvinfo : EIATTR_MERCURY_ISA_VERSION
	.align		4
        /*0040*/ 	.byte	0x03, 0x5f
        /*0042*/ 	.short	0x0101


	//----- nvinfo : EIATTR_VRC_CTA_INIT_COUNT
	.align		4
        /*0044*/ 	.byte	0x02, 0x4a
	.zero		1
	.zero		1


	//----- nvinfo : EIATTR_EXIT_INSTR_OFFSETS
	.align		4
        /*0048*/ 	.byte	0x04, 0x1c
        /*004a*/ 	.short	(.L_57 - .L_56)


	//   ....[0]....
.L_56:
        /*004c*/ 	.word	0x00000050


	//   ....[1]....
        /*0050*/ 	.word	0x00000770


	//   ....[2]....
        /*0054*/ 	.word	0x00000af0


	//   ....[3]....
        /*0058*/ 	.word	0x00000cf0


	//   ....[4]....
        /*005c*/ 	.word	0x00000dd0


	//----- nvinfo : EIATTR_CBANK_PARAM_SIZE
	.align		4
.L_57:
        /*0060*/ 	.byte	0x03, 0x19
        /*0062*/ 	.short	0x0018


	//----- nvinfo : EIATTR_PARAM_CBANK
	.align		4
        /*0064*/ 	.byte	0x04, 0x0a
        /*0066*/ 	.short	(.L_59 - .L_58)
	.align		4
.L_58:
        /*0068*/ 	.word	index@(.nv.constant0._Z12silly_kerneliPiS_)
        /*006c*/ 	.short	0x0380
        /*006e*/ 	.short	0x0018


	//----- nvinfo : EIATTR_SW_WAR
	.align		4
.L_59:
        /*0070*/ 	.byte	0x04, 0x36
        /*0072*/ 	.short	(.L_61 - .L_60)
.L_60:
        /*0074*/ 	.word	0x00000008
.L_61:


//--------------------- .nv.callgraph             --------------------------
	.section	.nv.callgraph,"",@"SHT_CUDA_CALLGRAPH"
	.align	4
	.sectionentsize	8
	.align		4
        /*0000*/ 	.word	0x00000000
	.align		4
        /*0004*/ 	.word	0xffffffff
	.align		4
        /*0008*/ 	.word	0x00000000
	.align		4
        /*000c*/ 	.word	0xfffffffe
	.align		4
        /*0010*/ 	.word	0x00000000
	.align		4
        /*0014*/ 	.word	0xfffffffd
	.align		4
        /*0018*/ 	.word	0x00000000
	.align		4
        /*001c*/ 	.word	0xfffffffc


//--------------------- .text._Z11post_kerneliPiS_S_ --------------------------
	.section	.text._Z11post_kerneliPiS_S_,"ax",@progbits
	.align	128
        .global         _Z11post_kerneliPiS_S_
        .type           _Z11post_kerneliPiS_S_,@function
        .size           _Z11post_kerneliPiS_S_,(.L_x_18 - _Z11post_kerneliPiS_S_)
        .other          _Z11post_kerneliPiS_S_,@"STO_CUDA_ENTRY STV_DEFAULT"
_Z11post_kerneliPiS_S_:
.text._Z11post_kerneliPiS_S_:
[----:B------:R-:W-:Y:S01]  /*0000*/  LDC R1, c[0x0][0x37c] ;  /* 0x0000df00ff017b82 */ /* 0x000fe20000000800 */
[----:B------:R-:W0:Y:S02]  /*0010*/  S2R R0, SR_TID.X ;  /* 0x0000000000007919 */ /* 0x000e240000002100 */
[----:B0-----:R-:W-:-:S13]  /*0020*/  ISETP.NE.AND P0, PT, R0, RZ, PT ;  /* 0x000000ff0000720c */ /* 0x001fda0003f05270 */
[----:B------:R-:W-:Y:S05]  /*0030*/  @P0 EXIT ;  /* 0x000000000000094d */ /* 0x000fea0003800000 */
[----:B------:R-:W0:Y:S01]  /*0040*/  S2R R0, SR_CTAID.X ;  /* 0x0000000000007919 */ /* 0x000e220000002500 */
[----:B------:R-:W1:Y:S01]  /*0050*/  LDC.64 R4, c[0x0][0x390] ;  /* 0x0000e400ff047b82 */ /* 0x000e620000000a00 */
[----:B------:R-:W2:Y:S01]  /*0060*/  LDCU.64 UR4, c[0x0][0x358] ;  /* 0x00006b00ff0477ac */ /* 0x000ea20008000a00 */
[----:B0-----:R-:W-:-:S05]  /*0070*/  IADD3 R3, PT, PT, R0, -0x1, RZ ;  /* 0xffffffff00037810 */ /* 0x001fca0007ffe0ff */
[----:B-1----:R-:W-:Y:S02]  /*0080*/  IMAD.WIDE.U32 R4, R3, 0x4, R4 ;  /* 0x0000000403047825 */ /* 0x002fe400078e0004 */
[----:B------:R-:W0:Y:S03]  /*0090*/  LDC R3, c[0x0][0x380] ;  /* 0x0000e000ff037b82 */ /* 0x000e260000000800 */
[----:B--2---:R1:W5:Y:S01]  /*00a0*/  LDG.E R2, desc[UR4][R4.64] ;  /* 0x0000000404027981 */ /* 0x004362000c1e1900 */
[----:B0-----:R-:W-:-:S13]  /*00b0*/  ISETP.GE.AND P0, PT, R3, 0x1, PT ;  /* 0x000000010300780c */ /* 0x001fda0003f06270 */
[----:B-1----:R-:W-:Y:S05]  /*00c0*/  @!P0 EXIT ;  /* 0x000000000000894d */ /* 0x002fea0003800000 */
[C---:B------:R-:W-:Y:S01]  /*00d0*/  ISETP.GE.U32.AND P2, PT, R3.reuse, 0x10, PT ;  /* 0x000000100300780c */ /* 0x040fe20003f46070 */
[----:B------:R-:W-:Y:S01]  /*00e0*/  HFMA2 R4, -RZ, RZ, 0, 0 ;  /* 0x00000000ff047431 */ /* 0x000fe200000001ff */
[----:B------:R-:W-:Y:S02]  /*00f0*/  LOP3.LUT R11, R3, 0xf, RZ, 0xc0, !PT ;  /* 0x0000000f030b7812 */ /* 0x000fe400078ec0ff */
[----:B------:R-:W-:Y:S02]  /*0100*/  ISETP.NE.AND P1, PT, R0, RZ, PT ;  /* 0x000000ff0000720c */ /* 0x000fe40003f25270 */
[----:B------:R-:W-:Y:S02]  /*0110*/  ISETP.NE.AND P0, PT, R11, RZ, PT ;  /* 0x000000ff0b00720c */ /* 0x000fe40003f05270 */
[----:B-----5:R-:W-:-:S05]  /*0120*/  SEL R2, R2, RZ, P1 ;  /* 0x000000ff02027207 */ /* 0x020fca0000800000 */
[----:B------:R-:W-:Y:S06]  /*0130*/  @!P2 BRA `(.L_x_0) ;  /* 0x0000000400a0a947 */ /* 0x000fec0003800000 */
[----:B------:R-:W0:Y:S01]  /*0140*/  LDC.64 R6, c[0x0][0x388] ;  /* 0x0000e200ff067b82 */ /* 0x000e220000000a00 */
[----:B------:R-:W-:Y:S01]  /*0150*/  LOP3.LUT R4, R3, 0x7ffffff0, RZ, 0xc0, !PT ;  /* 0x7ffffff003047812 */ /* 0x000fe200078ec0ff */
[----:B------:R-:W-:-:S03]  /*0160*/  IMAD R5, R0, R3, 0x7 ;  /* 0x0000000700057424 */ /* 0x000fc600078e0203 */
[----:B------:R-:W-:-:S03]  /*0170*/  IADD3 R10, PT, PT, -R4, RZ, RZ ;  /* 0x000000ff040a7210 */ /* 0x000fc60007ffe1ff */
[----:B------:R-:W1:Y:S04]  /*0180*/  LDC.64 R8, c[0x0][0x398] ;  /* 0x0000e600ff087b82 */ /* 0x000e680000000a00 */
.L_x_1:
[----:B--2---:R-:W-:-:S05]  /*0190*/  IADD3 R15, PT, PT, R5, -0x7, RZ ;  /* 0xfffffff9050f7810 */ /* 0x004fca0007ffe0ff */
[----:B0-----:R-:W-:-:S06]  /*01a0*/  IMAD.WIDE.U32 R12, R15, 0x4, R6 ;  /* 0x000000040f0c7825 */ /* 0x001fcc00078e0006 */
[----:B------:R-:W2:Y:S01]  /*01b0*/  LDG.E R13, desc[UR4][R12.64] ;  /* 0x000000040c0d7981 */ /* 0x000ea2000c1e1900 */
[----:B------:R-:W-:Y:S01]  /*01c0*/  IADD3 R19, PT, PT, R5, -0x6, RZ ;  /* 0xfffffffa05137810 */ /* 0x000fe20007ffe0ff */
[----:B-1----:R-:W-:-:S04]  /*01d0*/  IMAD.WIDE.U32 R14, R15, 0x4, R8 ;  /* 0x000000040f0e7825 */ /* 0x002fc800078e0008 */
[----:B------:R-:W-:Y:S01]  /*01e0*/  IMAD.WIDE.U32 R16, R19, 0x4, R6 ;  /* 0x0000000413107825 */ /* 0x000fe200078e0006 */
[----:B--2---:R-:W-:-:S05]  /*01f0*/  IADD3 R23, PT, PT, R2, R13, RZ ;  /* 0x0000000d02177210 */ /* 0x004fca0007ffe0ff */
[----:B------:R0:W-:Y:S04]  /*0200*/  STG.E desc[UR4][R14.64], R23 ;  /* 0x000000170e007986 */ /* 0x0001e8000c101904 */
[----:B------:R-:W2:Y:S01]  /*0210*/  LDG.E R17, desc[UR4][R16.64] ;  /* 0x0000000410117981 */ /* 0x000ea2000c1e1900 */
[----:B------:R-:W-:Y:S01]  /*0220*/  IADD3 R27, PT, PT, R5, -0x5, RZ ;  /* 0xfffffffb051b7810 */ /* 0x000fe20007ffe0ff */
[----:B------:R-:W-:-:S04]  /*0230*/  IMAD.WIDE.U32 R18, R19, 0x4, R8 ;  /* 0x0000000413127825 */ /* 0x000fc800078e0008 */
[----:B------:R-:W-:-:S04]  /*0240*/  IMAD.WIDE.U32 R20, R27, 0x4, R6 ;  /* 0x000000041b147825 */ /* 0x000fc800078e0006 */
[----:B--2---:R-:W-:-:S05]  /*0250*/  IMAD.IADD R25, R2, 0x1, R17 ;  /* 0x0000000102197824 */ /* 0x004fca00078e0211 */
[----:B------:R1:W-:Y:S04]  /*0260*/  STG.E desc[UR4][R18.64], R25 ;  /* 0x0000001912007986 */ /* 0x0003e8000c101904 */
[----:B------:R-:W2:Y:S01]  /*0270*/  LDG.E R21, desc[UR4][R20.64] ;  /* 0x0000000414157981 */ /* 0x000ea2000c1e1900 */
[----:B------:R-:W-:Y:S01]  /*0280*/  IADD3 R29, PT, PT, R5, -0x4, RZ ;  /* 0xfffffffc051d7810 */ /* 0x000fe20007ffe0ff */
[----:B------:R-:W-:-:S04]  /*0290*/  IMAD.WIDE.U32 R12, R27, 0x4, R8 ;  /* 0x000000041b0c7825 */ /* 0x000fc800078e0008 */
[----:B0-----:R-:W-:Y:S01]  /*02a0*/  IMAD.WIDE.U32 R14, R29, 0x4, R6 ;  /* 0x000000041d0e7825 */ /* 0x001fe200078e0006 */
[----:B--2---:R-:W-:-:S05]  /*02b0*/  IADD3 R27, PT, PT, R2, R21, RZ ;  /* 0x00000015021b7210 */ /* 0x004fca0007ffe0ff */
[----:B------:R0:W-:Y:S04]  /*02c0*/  STG.E desc[UR4][R12.64], R27 ;  /* 0x0000001b0c007986 */ /* 0x0001e8000c101904 */
[----:B------:R-:W2:Y:S01]  /*02d0*/  LDG.E R15, desc[UR4][R14.64] ;  /* 0x000000040e0f7981 */ /* 0x000ea2000c1e1900 */
[----:B------:R-:W-:Y:S01]  /*02e0*/  IADD3 R22, PT, PT, R5, -0x3, RZ ;  /* 0xfffffffd05167810 */ /* 0x000fe20007ffe0ff */
[----:B------:R-:W-:-:S04]  /*02f0*/  IMAD.WIDE.U32 R16, R29, 0x4, R8 ;  /* 0x000000041d107825 */ /* 0x000fc800078e0008 */
[----:B-1----:R-:W-:Y:S01]  /*0300*/  IMAD.WIDE.U32 R18, R22, 0x4, R6 ;  /* 0x0000000416127825 */ /* 0x002fe200078e0006 */
[----:B--2---:R-:W-:-:S05]  /*0310*/  IADD3 R23, PT, PT, R2, R15, RZ ;  /* 0x0000000f02177210 */ /* 0x004fca0007ffe0ff */
        /* <DEDUP_REMOVED lines=8> */
[----:B------:R-:W-:Y:S02]  /*03a0*/  VIADD R22, R5, 0xffffffff ;  /* 0xffffffff05167836 */ /* 0x000fe40000000000 */
[----:B------:R-:W-:-:S04]  /*03b0*/  IMAD.WIDE.U32 R14, R29, 0x4, R8 ;  /* 0x000000041d0e7825 */ /* 0x000fc800078e0008 */
[----:B-1----:R-:W-:Y:S01]  /*03c0*/  IMAD.WIDE.U32 R16, R22, 0x4, R6 ;  /* 0x0000000416107825 */ /* 0x002fe200078e0006 */
[----:B--2---:R-:W-:-:S05]  /*03d0*/  IADD3 R27, PT, PT, R2, R13, RZ ;  /* 0x0000000d021b7210 */ /* 0x004fca0007ffe0ff */
[----:B------:R1:W-:Y:S04]  /*03e0*/  STG.E desc[UR4][R14.64], R27 ;  /* 0x0000001b0e007986 */ /* 0x0003e8000c101904 */
[----:B------:R-:W2:Y:S01]  /*03f0*/  LDG.E R17, desc[UR4][R16.64] ;  /* 0x0000000410117981 */ /* 0x000ea2000c1e1900 */
[----:B------:R-:W-:-:S04]  /*0400*/  IMAD.WIDE.U32 R18, R22, 0x4, R8 ;  /* 0x0000000416127825 */ /* 0x000fc800078e0008 */
[----:B------:R-:W-:Y:S01]  /*0410*/  IMAD.WIDE.U32 R22, R5, 0x4, R6 ;  /* 0x0000000405167825 */ /* 0x000fe200078e0006 */
[----:B--2---:R-:W-:-:S05]  /*0420*/  IADD3 R29, PT, PT, R2, R17, RZ ;  /* 0x00000011021d7210 */ /* 0x004fca0007ffe0ff */
[----:B------:R2:W-:Y:S04]  /*0430*/  STG.E desc[UR4][R18.64], R29 ;  /* 0x0000001d12007986 */ /* 0x0005e8000c101904 */
[----:B------:R-:W3:Y:S01]  /*0440*/  LDG.E R23, desc[UR4][R22.64] ;  /* 0x0000000416177981 */ /* 0x000ee2000c1e1900 */
[C---:B------:R-:W-:Y:S01]  /*0450*/  IADD3 R24, PT, PT, R5.reuse, 0x1, RZ ;  /* 0x0000000105187810 */ /* 0x040fe20007ffe0ff */
[----:B------:R-:W-:-:S04]  /*0460*/  IMAD.WIDE.U32 R12, R5, 0x4, R8 ;  /* 0x00000004050c7825 */ /* 0x000fc800078e0008 */
[----:B0-----:R-:W-:Y:S01]  /*0470*/  IMAD.WIDE.U32 R20, R24, 0x4, R6 ;  /* 0x0000000418147825 */ /* 0x001fe200078e0006 */
[----:B---3--:R-:W-:-:S05]  /*0480*/  IADD3 R25, PT, PT, R2, R23, RZ ;  /* 0x0000001702197210 */ /* 0x008fca0007ffe0ff */
[----:B------:R0:W-:Y:S04]  /*0490*/  STG.E desc[UR4][R12.64], R25 ;  /* 0x000000190c007986 */ /* 0x0001e8000c101904 */
[----:B------:R-:W3:Y:S01]  /*04a0*/  LDG.E R21, desc[UR4][R20.64] ;  /* 0x0000000414157981 */ /* 0x000ee2000c1e1900 */
[----:B------:R-:W-:Y:S01]  /*04b0*/  IADD3 R26, PT, PT, R5, 0x2, RZ ;  /* 0x00000002051a7810 */ /* 0x000fe20007ffe0ff */
[----:B-1----:R-:W-:-:S04]  /*04c0*/  IMAD.WIDE.U32 R14, R24, 0x4, R8 ;  /* 0x00000004180e7825 */ /* 0x002fc800078e0008 */
[----:B------:R-:W-:Y:S01]  /*04d0*/  IMAD.WIDE.U32 R16, R26, 0x4, R6 ;  /* 0x000000041a107825 */ /* 0x000fe200078e0006 */
[----:B---3--:R-:W-:-:S05]  /*04e0*/  IADD3 R27, PT, PT, R2, R21, RZ ;  /* 0x00000015021b7210 */ /* 0x008fca0007ffe0ff */
[----:B------:R1:W-:Y:S04]  /*04f0*/  STG.E desc[UR4][R14.64], R27 ;  /* 0x0000001b0e007986 */ /* 0x0003e8000c101904 */
[----:B------:R-:W3:Y:S01]  /*0500*/  LDG.E R17, desc[UR4][R16.64] ;  /* 0x0000000410117981 */ /* 0x000ee2000c1e1900 */
[----:B--2---:R-:W-:Y:S02]  /*0510*/  VIADD R29, R5, 0x3 ;  /* 0x00000003051d7836 */ /* 0x004fe40000000000 */
[----:B------:R-:W-:-:S04]  /*0520*/  IMAD.WIDE.U32 R18, R26, 0x4, R8 ;  /* 0x000000041a127825 */ /* 0x000fc800078e0008 */
[----:B0-----:R-:W-:Y:S01]  /*0530*/  IMAD.WIDE.U32 R12, R29, 0x4, R6 ;  /* 0x000000041d0c7825 */ /* 0x001fe200078e0006 */
[----:B---3--:R-:W-:-:S05]  /*0540*/  IADD3 R23, PT, PT, R2, R17, RZ ;  /* 0x0000001102177210 */ /* 0x008fca0007ffe0ff */
[----:B------:R0:W-:Y:S04]  /*0550*/  STG.E desc[UR4][R18.64], R23 ;  /* 0x0000001712007986 */ /* 0x0001e8000c101904 */
[----:B------:R-:W2:Y:S01]  /*0560*/  LDG.E R13, desc[UR4][R12.64] ;  /* 0x000000040c0d7981 */ /* 0x000ea2000c1e1900 */
[----:B------:R-:W-:Y:S01]  /*0570*/  IADD3 R22, PT, PT, R5, 0x4, RZ ;  /* 0x0000000405167810 */ /* 0x000fe20007ffe0ff */
[----:B------:R-:W-:-:S04]  /*0580*/  IMAD.WIDE.U32 R20, R29, 0x4, R8 ;  /* 0x000000041d147825 */ /* 0x000fc800078e0008 */
[----:B-1----:R-:W-:Y:S01]  /*0590*/  IMAD.WIDE.U32 R14, R22, 0x4, R6 ;  /* 0x00000004160e7825 */ /* 0x002fe200078e0006 */
[----:B--2---:R-:W-:-:S05]  /*05a0*/  IADD3 R25, PT, PT, R2, R13, RZ ;  /* 0x0000000d02197210 */ /* 0x004fca0007ffe0ff */
[----:B------:R1:W-:Y:S04]  /*05b0*/  STG.E desc[UR4][R20.64], R25 ;  /* 0x0000001914007986 */ /* 0x0003e8000c101904 */
[----:B------:R-:W2:Y:S01]  /*05c0*/  LDG.E R15, desc[UR4][R14.64] ;  /* 0x000000040e0f7981 */ /* 0x000ea2000c1e1900 */
[----:B------:R-:W-:Y:S01]  /*05d0*/  IADD3 R29, PT, PT, R5, 0x5, RZ ;  /* 0x00000005051d7810 */ /* 0x000fe20007ffe0ff */
[----:B------:R-:W-:-:S04]  /*05e0*/  IMAD.WIDE.U32 R16, R22, 0x4, R8 ;  /* 0x0000000416107825 */ /* 0x000fc800078e0008 */
[----:B0-----:R-:W-:Y:S01]  /*05f0*/  IMAD.WIDE.U32 R18, R29, 0x4, R6 ;  /* 0x000000041d127825 */ /* 0x001fe200078e0006 */
[----:B--2---:R-:W-:-:S05]  /*0600*/  IADD3 R27, PT, PT, R2, R15, RZ ;  /* 0x0000000f021b7210 */ /* 0x004fca0007ffe0ff */
[----:B------:R0:W-:Y:S04]  /*0610*/  STG.E desc[UR4][R16.64], R27 ;  /* 0x0000001b10007986 */ /* 0x0001e8000c101904 */
[----:B------:R-:W2:Y:S01]  /*0620*/  LDG.E R19, desc[UR4][R18.64] ;  /* 0x0000000412137981 */ /* 0x000ea2000c1e1900 */
[----:B------:R-:W-:Y:S01]  /*0630*/  IADD3 R23, PT, PT, R5, 0x6, RZ ;  /* 0x0000000605177810 */ /* 0x000fe20007ffe0ff */
[----:B------:R-:W-:-:S04]  /*0640*/  IMAD.WIDE.U32 R12, R29, 0x4, R8 ;  /* 0x000000041d0c7825 */ /* 0x000fc800078e0008 */
[----:B-1----:R-:W-:-:S04]  /*0650*/  IMAD.WIDE.U32 R20, R23, 0x4, R6 ;  /* 0x0000000417147825 */ /* 0x002fc800078e0006 */
[----:B--2---:R-:W-:-:S05]  /*0660*/  IMAD.IADD R29, R2, 0x1, R19 ;  /* 0x00000001021d7824 */ /* 0x004fca00078e0213 */
[----:B------:R1:W-:Y:S04]  /*0670*/  STG.E desc[UR4][R12.64], R29 ;  /* 0x0000001d0c007986 */ /* 0x0003e8000c101904 */
[----:B------:R-:W2:Y:S01]  /*0680*/  LDG.E R21, desc[UR4][R20.64] ;  /* 0x0000000414157981 */ /* 0x000ea2000c1e1900 */
[----:B------:R-:W-:Y:S01]  /*0690*/  IADD3 R22, PT, PT, R5, 0x7, RZ ;  /* 0x0000000705167810 */ /* 0x000fe20007ffe0ff */
[----:B------:R-:W-:-:S04]  /*06a0*/  IMAD.WIDE.U32 R14, R23, 0x4, R8 ;  /* 0x00000004170e7825 */ /* 0x000fc800078e0008 */
[----:B0-----:R-:W-:Y:S01]  /*06b0*/  IMAD.WIDE.U32 R16, R22, 0x4, R6 ;  /* 0x0000000416107825 */ /* 0x001fe200078e0006 */
[----:B--2---:R-:W-:-:S05]  /*06c0*/  IADD3 R25, PT, PT, R2, R21, RZ ;  /* 0x0000001502197210 */ /* 0x004fca0007ffe0ff */
[----:B------:R2:W-:Y:S04]  /*06d0*/  STG.E desc[UR4][R14.64], R25 ;  /* 0x000000190e007986 */ /* 0x0005e8000c101904 */
[----:B------:R-:W3:Y:S01]  /*06e0*/  LDG.E R17, desc[UR4][R16.64] ;  /* 0x0000000410117981 */ /* 0x000ee2000c1e1900 */
[----:B------:R-:W-:Y:S01]  /*06f0*/  IADD3 R23, PT, PT, R5, 0x8, RZ ;  /* 0x0000000805177810 */ /* 0x000fe20007ffe0ff */
[----:B------:R-:W-:-:S04]  /*0700*/  IMAD.WIDE.U32 R18, R22, 0x4, R8 ;  /* 0x0000000416127825 */ /* 0x000fc800078e0008 */
[----:B-1----:R-:W-:Y:S01]  /*0710*/  IMAD.WIDE.U32 R12, R23, 0x4, R6 ;  /* 0x00000004170c7825 */ /* 0x002fe200078e0006 */
[----:B---3--:R-:W-:-:S05]  /*0720*/  IADD3 R27, PT, PT, R2, R17, RZ ;  /* 0x00000011021b7210 */ /* 0x008fca0007ffe0ff */
[----:B------:R2:W-:Y:S04]  /*0730*/  STG.E desc[UR4][R18.64], R27 ;  /* 0x0000001b12007986 */ /* 0x0005e8000c101904 */
[----:B------:R-:W3:Y:S01]  /*0740*/  LDG.E R13, desc[UR4][R12.64] ;  /* 0x000000040c0d7981 */ /* 0x000ee2000c1e1900 */
[----:B------:R-:W-:Y:S01]  /*0750*/  IADD3 R10, PT, PT, R10, 0x10, RZ ;  /* 0x000000100a0a7810 */ /* 0x000fe20007ffe0ff */
[----:B------:R-:W-:-:S03]  /*0760*/  IMAD.WIDE.U32 R20, R23, 0x4, R8 ;  /* 0x0000000417147825 */ /* 0x000fc600078e0008 */
[----:B------:R-:W-:Y:S01]  /*0770*/  ISETP.NE.AND P1, PT, R10, RZ, PT ;  /* 0x000000ff0a00720c */ /* 0x000fe20003f25270 */
[----:B------:R-:W-:Y:S01]  /*0780*/  VIADD R5, R5, 0x10 ;  /* 0x0000001005057836 */ /* 0x000fe20000000000 */
[----:B---3--:R-:W-:-:S05]  /*0790*/  IADD3 R23, PT, PT, R2, R13, RZ ;  /* 0x0000000d02177210 */ /* 0x008fca0007ffe0ff */
[----:B------:R2:W-:Y:S06]  /*07a0*/  STG.E desc[UR4][R20.64], R23 ;  /* 0x0000001714007986 */ /* 0x0005ec000c101904 */
[----:B------:R-:W-:Y:S05]  /*07b0*/  @P1 BRA `(.L_x_1) ;  /* 0xfffffff800741947 */ /* 0x000fea000383ffff */
.L_x_0:
[----:B------:R-:W-:Y:S05]  /*07c0*/  @!P0 EXIT ;  /* 0x000000000000894d */ /* 0x000fea0003800000 */
[----:B------:R-:W-:Y:S02]  /*07d0*/  ISETP.GE.U32.AND P0, PT, R11, 0x8, PT ;  /* 0x000000080b00780c */ /* 0x000fe40003f06070 */
[----:B--2---:R-:W-:-:S04]  /*07e0*/  LOP3.LUT R20, R3, 0x7, RZ, 0xc0, !PT ;  /* 0x0000000703147812 */ /* 0x004fc800078ec0ff */
[----:B------:R-:W-:-:S07]  /*07f0*/  ISETP.NE.AND P1, PT, R20, RZ, PT ;  /* 0x000000ff1400720c */ /* 0x000fce0003f25270 */
[----:B------:R-:W-:Y:S06]  /*0800*/  @!P0 BRA `(.L_x_2) ;  /* 0x0000000000cc8947 */ /* 0x000fec0003800000 */
[----:B------:R-:W0:Y:S01]  /*0810*/  LDC.64 R6, c[0x0][0x388] ;  /* 0x0000e200ff067b82 */ /* 0x000e220000000a00 */
[----:B------:R-:W-:-:S07]  /*0820*/  IMAD R5, R0, R3, R4 ;  /* 0x0000000300057224 */ /* 0x000fce00078e0204 */
[----:B------:R-:W1:Y:S01]  /*0830*/  LDC.64 R8, c[0x0][0x398] ;  /* 0x0000e600ff087b82 */ /* 0x000e620000000a00 */
[----:B0-----:R-:W-:-:S06]  /*0840*/  IMAD.WIDE.U32 R10, R5, 0x4, R6 ;  /* 0x00000004050a7825 */ /* 0x001fcc00078e0006 */
[----:B------:R-:W2:Y:S01]  /*0850*/  LDG.E R11, desc[UR4][R10.64] ;  /* 0x000000040a0b7981 */ /* 0x000ea2000c1e1900 */
[C---:B------:R-:W-:Y:S01]  /*0860*/  IADD3 R17, PT, PT, R5.reuse, 0x1, RZ ;  /* 0x0000000105117810 */ /* 0x040fe20007ffe0ff */
[----:B-1----:R-:W-:-:S04]  /*0870*/  IMAD.WIDE.U32 R12, R5, 0x4, R8 ;  /* 0x00000004050c7825 */ /* 0x002fc800078e0008 */
[----:B------:R-:W-:Y:S01]  /*0880*/  IMAD.WIDE.U32 R14, R17, 0x4, R6 ;  /* 0x00000004110e7825 */ /* 0x000fe200078e0006 */
[----:B--2---:R-:W-:-:S05]  /*0890*/  IADD3 R21, PT, PT, R2, R11, RZ ;  /* 0x0000000b02157210 */ /* 0x004fca0007ffe0ff */
[----:B------:R0:W-:Y:S04]  /*08a0*/  STG.E desc[UR4][R12.64], R21 ;  /* 0x000000150c007986 */ /* 0x0001e8000c101904 */
[----:B------:R-:W2:Y:S01]  /*08b0*/  LDG.E R15, desc[UR4][R14.64] ;  /* 0x000000040e0f7981 */ /* 0x000ea2000c1e1900 */
[----:B------:R-:W-:Y:S01]  /*08c0*/  IADD3 R19, PT, PT, R5, 0x2, RZ ;  /* 0x0000000205137810 */ /* 0x000fe20007ffe0ff */
[----:B------:R-:W-:-:S04]  /*08d0*/  IMAD.WIDE.U32 R16, R17, 0x4, R8 ;  /* 0x0000000411107825 */ /* 0x000fc800078e0008 */
[----:B------:R-:W-:Y:S01]  /*08e0*/  IMAD.WIDE.U32 R10, R19, 0x4, R6 ;  /* 0x00000004130a7825 */ /* 0x000fe200078e0006 */
        /* <DEDUP_REMOVED lines=29> */
[----:B------:R-:W-:-:S04]  /*0ac0*/  IMAD.WIDE.U32 R6, R21, 0x4, R6 ;  /* 0x0000000415067825 */ /* 0x000fc800078e0006 */
[----:B--2---:R-:W-:-:S05]  /*0ad0*/  IMAD.IADD R5, R2, 0x1, R15 ;  /* 0x0000000102057824 */ /* 0x004fca00078e020f */
[----:B------:R1:W-:Y:S04]  /*0ae0*/  STG.E desc[UR4][R16.64], R5 ;  /* 0x0000000510007986 */ /* 0x0003e8000c101904 */
[----:B------:R-:W0:Y:S01]  /*0af0*/  LDG.E R7, desc[UR4][R6.64] ;  /* 0x0000000406077981 */ /* 0x000e22000c1e1900 */
[----:B------:R-:W-:Y:S01]  /*0b00*/  IMAD.WIDE.U32 R8, R21, 0x4, R8 ;  /* 0x0000000415087825 */ /* 0x000fe200078e0008 */
[----:B------:R-:W-:Y:S02]  /*0b10*/  IADD3 R4, PT, PT, R4, 0x8, RZ ;  /* 0x0000000804047810 */ /* 0x000fe40007ffe0ff */
[----:B0-----:R-:W-:-:S05]  /*0b20*/  IADD3 R11, PT, PT, R2, R7, RZ ;  /* 0x00000007020b7210 */ /* 0x001fca0007ffe0ff */
[----:B------:R1:W-:Y:S02]  /*0b30*/  STG.E desc[UR4][R8.64], R11 ;  /* 0x0000000b08007986 */ /* 0x0003e4000c101904 */
.L_x_2:
[----:B------:R-:W-:Y:S05]  /*0b40*/  @!P1 EXIT ;  /* 0x000000000000994d */ /* 0x000fea0003800000 */
[----:B------:R-:W-:Y:S02]  /*0b50*/  ISETP.GE.U32.AND P0, PT, R20, 0x4, PT ;  /* 0x000000041400780c */ /* 0x000fe40003f06070 */
[----:B-1----:R-:W-:-:S04]  /*0b60*/  LOP3.LUT R5, R3, 0x3, RZ, 0xc0, !PT ;  /* 0x0000000303057812 */ /* 0x002fc800078ec0ff */
        /* <DEDUP_REMOVED lines=19> */
[----:B------:R-:W-:Y:S02]  /*0ca0*/  VIADD R27, R19, 0x3 ;  /* 0x00000003131b7836 */ /* 0x000fe40000000000 */
[----:B------:R-:W-:-:S04]  /*0cb0*/  IMAD.WIDE.U32 R18, R25, 0x4, R6 ;  /* 0x0000000419127825 */ /* 0x000fc800078e0006 */
[----:B------:R-:W-:Y:S01]  /*0cc0*/  IMAD.WIDE.U32 R8, R27, 0x4, R8 ;  /* 0x000000041b087825 */ /* 0x000fe200078e0008 */
[----:B--2---:R-:W-:-:S05]  /*0cd0*/  IADD3 R25, PT, PT, R2, R11, RZ ;  /* 0x0000000b02197210 */ /* 0x004fca0007ffe0ff */
[----:B------:R1:W-:Y:S04]  /*0ce0*/  STG.E desc[UR4][R18.64], R25 ;  /* 0x0000001912007986 */ /* 0x0003e8000c101904 */
[----:B------:R-:W0:Y:S01]  /*0cf0*/  LDG.E R9, desc[UR4][R8.64] ;  /* 0x0000000408097981 */ /* 0x000e22000c1e1900 */
[----:B------:R-:W-:Y:S01]  /*0d00*/  IMAD.WIDE.U32 R6, R27, 0x4, R6 ;  /* 0x000000041b067825 */ /* 0x000fe200078e0006 */
[----:B------:R-:W-:Y:S02]  /*0d10*/  IADD3 R4, PT, PT, R4, 0x4, RZ ;  /* 0x0000000404047810 */ /* 0x000fe40007ffe0ff */
[----:B0-----:R-:W-:-:S05]  /*0d20*/  IADD3 R13, PT, PT, R2, R9, RZ ;  /* 0x00000009020d7210 */ /* 0x001fca0007ffe0ff */
[----:B------:R1:W-:Y:S02]  /*0d30*/  STG.E desc[UR4][R6.64], R13 ;  /* 0x0000000d06007986 */ /* 0x0003e4000c101904 */
.L_x_3:
[----:B------:R-:W-:Y:S05]  /*0d40*/  @!P1 EXIT ;  /* 0x000000000000994d */ /* 0x000fea0003800000 */
[----:B------:R-:W0:Y:S01]  /*0d50*/  LDC.64 R8, c[0x0][0x388] ;  /* 0x0000e200ff087b82 */ /* 0x000e220000000a00 */
[----:B------:R-:W-:Y:S01]  /*0d60*/  IMAD R3, R0, R3, R4 ;  /* 0x0000000300037224 */ /* 0x000fe200078e0204 */
[----:B------:R-:W-:-:S06]  /*0d70*/  IADD3 R0, PT, PT, -R5, RZ, RZ ;  /* 0x000000ff05007210 */ /* 0x000fcc0007ffe1ff */
[----:B------:R-:W2:Y:S02]  /*0d80*/  LDC.64 R10, c[0x0][0x398] ;  /* 0x0000e600ff0a7b82 */ /* 0x000ea40000000a00 */
.L_x_4:
[----:B0-----:R-:W-:-:S06]  /*0d90*/  IMAD.WIDE.U32 R4, R3, 0x4, R8 ;  /* 0x0000000403047825 */ /* 0x001fcc00078e0008 */
[----:B---3--:R-:W3:Y:S01]  /*0da0*/  LDG.E R5, desc[UR4][R4.64] ;  /* 0x0000000404057981 */ /* 0x008ee2000c1e1900 */
[----:B------:R-:W-:Y:S01]  /*0db0*/  IADD3 R0, PT, PT, R0, 0x1, RZ ;  /* 0x0000000100007810 */ /* 0x000fe20007ffe0ff */
[C---:B-12---:R-:W-:Y:S01]  /*0dc0*/  IMAD.WIDE.U32 R6, R3.reuse, 0x4, R10 ;  /* 0x0000000403067825 */ /* 0x046fe200078e000a */
[----:B------:R-:W-:Y:S02]  /*0dd0*/  IADD3 R3, PT, PT, R3, 0x1, RZ ;  /* 0x0000000103037810 */ /* 0x000fe40007ffe0ff */
[----:B------:R-:W-:Y:S02]  /*0de0*/  ISETP.NE.AND P0, PT, R0, RZ, PT ;  /* 0x000000ff0000720c */ /* 0x000fe40003f05270 */
[----:B---3--:R-:W-:-:S05]  /*0df0*/  IADD3 R13, PT, PT, R2, R5, RZ ;  /* 0x00000005020d7210 */ /* 0x008fca0007ffe0ff */
[----:B------:R3:W-:Y:S06]  /*0e00*/  STG.E desc[UR4][R6.64], R13 ;  /* 0x0000000d06007986 */ /* 0x0007ec000c101904 */
[----:B------:R-:W-:Y:S05]  /*0e10*/  @P0 BRA `(.L_x_4) ;  /* 0xfffffffc00dc0947 */ /* 0x000fea000383ffff */
[----:B------:R-:W-:Y:S05]  /*0e20*/  EXIT ;  /* 0x000000000000794d */ /* 0x000fea0003800000 */
.L_x_5:
[----:B------:R-:W-:-:S00]  /*0e30*/  BRA `(.L_x_5) ;  /* 0xfffffffc00fc7947 */ /* 0x000fc0000383ffff */
[----:B------:R-:W-:-:S00]  /*0e40*/  NOP ;  /* 0x0000000000007918 */ /* 0x000fc00000000000 */
        /* <DEDUP_REMOVED lines=11> */
.L_x_18:


//--------------------- .text._Z10mid_kerneliPiS_ --------------------------
	.section	.text._Z10mid_kerneliPiS_,"ax",@progbits
	.align	128
        .global         _Z10mid_kerneliPiS_
        .type           _Z10mid_kerneliPiS_,@function
        .size           _Z10mid_kerneliPiS_,(.L_x_19 - _Z10mid_kerneliPiS_)
        .other          _Z10mid_kerneliPiS_,@"STO_CUDA_ENTRY STV_DEFAULT"
_Z10mid_kerneliPiS_:
.text._Z10mid_kerneliPiS_:
[----:B------:R-:W-:Y:S01]  /*0000*/  LDC R1, c[0x0][0x37c] ;  /* 0x0000df00ff017b82 */ /* 0x000fe20000000800 */
[----:B------:R-:W0:Y:S07]  /*0010*/  S2R R0, SR_TID.X ;  /* 0x0000000000007919 */ /* 0x000e2e0000002100 */
[----:B------:R-:W1:Y:S02]  /*0020*/  LDC R3, c[0x0][0x380] ;  /* 0x0000e000ff037b82 */ /* 0x000e640000000800 */
[----:B-1----:R-:W-:-:S04]  /*0030*/  ISETP.GE.AND P0, PT, R3, 0x1, PT ;  /* 0x000000010300780c */ /* 0x002fc80003f06270 */
[----:B0-----:R-:W-:-:S13]  /*0040*/  ISETP.NE.OR P0, PT, R0, RZ, !P0 ;  /* 0x000000ff0000720c */ /* 0x001fda0004705670 */
[----:B------:R-:W-:Y:S05]  /*0050*/  @P0 EXIT ;  /* 0x000000000000094d */ /* 0x000fea0003800000 */
[C---:B------:R-:W-:Y:S01]  /*0060*/  ISETP.GE.U32.AND P1, PT, R3.reuse, 0x10, PT ;  /* 0x000000100300780c */ /* 0x040fe20003f26070 */
[----:B------:R-:W0:Y:S01]  /*0070*/  LDCU.64 UR6, c[0x0][0x358] ;  /* 0x00006b00ff0677ac */ /* 0x000e220008000a00 */
[----:B------:R-:W-:Y:S01]  /*0080*/  LOP3.LUT R10, R3, 0xf, RZ, 0xc0, !PT ;  /* 0x0000000f030a7812 */ /* 0x000fe200078ec0ff */
[----:B------:R-:W-:Y:S02]  /*0090*/  IMAD.MOV.U32 R2, RZ, RZ, RZ ;  /* 0x000000ffff027224 */ /* 0x000fe400078e00ff */
[----:B------:R-:W-:Y:S01]  /*00a0*/  IMAD.MOV.U32 R0, RZ, RZ, RZ ;  /* 0x000000ffff007224 */ /* 0x000fe200078e00ff */
[----:B------:R-:W-:-:S07]  /*00b0*/  ISETP.NE.AND P0, PT, R10, RZ, PT ;  /* 0x000000ff0a00720c */ /* 0x000fce0003f05270 */
[----:B------:R-:W-:Y:S06]  /*00c0*/  @!P1 BRA `(.L_x_6) ;  /* 0x00000004000c9947 */ /* 0x000fec0003800000 */
[----:B------:R-:W1:Y:S01]  /*00d0*/  LDCU.64 UR4, c[0x0][0x390] ;  /* 0x00007200ff0477ac */ /* 0x000e620008000a00 */
[----:B------:R-:W-:Y:S01]  /*00e0*/  LOP3.LUT R2, R3, 0x7ffffff0, RZ, 0xc0, !PT ;  /* 0x7ffffff003027812 */ /* 0x000fe200078ec0ff */
[----:B------:R-:W-:Y:S02]  /*00f0*/  HFMA2 R9, -RZ, RZ, 0, 0 ;  /* 0x00000000ff097431 */ /* 0x000fe400000001ff */
[----:B------:R-:W-:Y:S02]  /*0100*/  IMAD.MOV.U32 R0, RZ, RZ, RZ ;  /* 0x000000ffff007224 */ /* 0x000fe400078e00ff */
[----:B------:R-:W-:Y:S01]  /*0110*/  IMAD.MOV R8, RZ, RZ, -R2 ;  /* 0x000000ffff087224 */ /* 0x000fe200078e0a02 */
[----:B-1----:R-:W-:-:S04]  /*0120*/  UIADD3 UR4, UP0, UPT, UR4, 0x20, URZ ;  /* 0x0000002004047890 */ /* 0x002fc8000ff1e0ff */
[----:B------:R-:W-:Y:S02]  /*0130*/  UIADD3.X UR5, UPT, UPT, URZ, UR5, URZ, UP0, !UPT ;  /* 0x00000005ff057290 */ /* 0x000fe400087fe4ff */
[----:B------:R-:W-:-:S04]  /*0140*/  MOV R12, UR4 ;  /* 0x00000004000c7c02 */ /* 0x000fc80008000f00 */
[----:B------:R-:W-:-:S07]  /*0150*/  IMAD.U32 R17, RZ, RZ, UR5 ;  /* 0x00000005ff117e24 */ /* 0x000fce000f8e00ff */
.L_x_7:
[----:B------:R-:W1:Y:S02]  /*0160*/  LDC.64 R4, c[0x0][0x388] ;  /* 0x0000e200ff047b82 */ /* 0x000e640000000a00 */
[----:B-1----:R-:W-:-:S05]  /*0170*/  IMAD.WIDE R4, R9, 0x4, R4 ;  /* 0x0000000409047825 */ /* 0x002fca00078e0204 */
[----:B0---4-:R-:W2:Y:S01]  /*0180*/  LDG.E R7, desc[UR6][R4.64+0x7c] ;  /* 0x00007c0604077981 */ /* 0x011ea2000c1e1900 */
[----:B------:R-:W-:Y:S01]  /*0190*/  MOV R6, R12 ;  /* 0x0000000c00067202 */ /* 0x000fe20000000f00 */
[----:B--2---:R-:W-:Y:S02]  /*01a0*/  IMAD.IADD R11, R7, 0x1, R0 ;  /* 0x00000001070b7824 */ /* 0x004fe400078e0200 */
[----:B------:R-:W-:-:S05]  /*01b0*/  IMAD.MOV.U32 R7, RZ, RZ, R17 ;  /* 0x000000ffff077224 */ /* 0x000fca00078e0011 */
[----:B------:R0:W-:Y:S04]  /*01c0*/  STG.E desc[UR6][R6.64+-0x20], R11 ;  /* 0xffffe00b06007986 */ /* 0x0001e8000c101906 */
[----:B------:R-:W2:Y:S02]  /*01d0*/  LDG.E R0, desc[UR6][R4.64+0xfc] ;  /* 0x0000fc0604007981 */ /* 0x000ea4000c1e1900 */
[----:B--2---:R-:W-:-:S05]  /*01e0*/  IMAD.IADD R13, R11, 0x1, R0 ;  /* 0x000000010b0d7824 */ /* 0x004fca00078e0200 */
[----:B------:R1:W-:Y:S04]  /*01f0*/  STG.E desc[UR6][R6.64+-0x1c], R13 ;  /* 0xffffe40d06007986 */ /* 0x0003e8000c101906 */
[----:B------:R-:W2:Y:S02]  /*0200*/  LDG.E R0, desc[UR6][R4.64+0x17c] ;  /* 0x00017c0604007981 */ /* 0x000ea4000c1e1900 */
[----:B--2---:R-:W-:-:S05]  /*0210*/  IADD3 R15, PT, PT, R13, R0, RZ ;  /* 0x000000000d0f7210 */ /* 0x004fca0007ffe0ff */
[----:B------:R2:W-:Y:S04]  /*0220*/  STG.E desc[UR6][R6.64+-0x18], R15 ;  /* 0xffffe80f06007986 */ /* 0x0005e8000c101906 */
[----:B------:R-:W3:Y:S02]  /*0230*/  LDG.E R0, desc[UR6][R4.64+0x1fc] ;  /* 0x0001fc0604007981 */ /* 0x000ee4000c1e1900 */
[----:B---3--:R-:W-:-:S05]  /*0240*/  IMAD.IADD R17, R15, 0x1, R0 ;  /* 0x000000010f117824 */ /* 0x008fca00078e0200 */
[----:B------:R3:W-:Y:S04]  /*0250*/  STG.E desc[UR6][R6.64+-0x14], R17 ;  /* 0xffffec1106007986 */ /* 0x0007e8000c101906 */
[----:B------:R-:W0:Y:S02]  /*0260*/  LDG.E R0, desc[UR6][R4.64+0x27c] ;  /* 0x00027c0604007981 */ /* 0x000e24000c1e1900 */
[----:B0-----:R-:W-:-:S05]  /*0270*/  IMAD.IADD R11, R17, 0x1, R0 ;  /* 0x00000001110b7824 */ /* 0x001fca00078e0200 */
[----:B------:R0:W-:Y:S04]  /*0280*/  STG.E desc[UR6][R6.64+-0x10], R11 ;  /* 0xfffff00b06007986 */ /* 0x0001e8000c101906 */
[----:B------:R-:W1:Y:S02]  /*0290*/  LDG.E R0, desc[UR6][R4.64+0x2fc] ;  /* 0x0002fc0604007981 */ /* 0x000e64000c1e1900 */
[----:B-1----:R-:W-:-:S05]  /*02a0*/  IADD3 R13, PT, PT, R11, R0, RZ ;  /* 0x000000000b0d7210 */ /* 0x002fca0007ffe0ff */
[----:B------:R1:W-:Y:S04]  /*02b0*/  STG.E desc[UR6][R6.64+-0xc], R13 ;  /* 0xfffff40d06007986 */ /* 0x0003e8000c101906 */
[----:B------:R-:W2:Y:S02]  /*02c0*/  LDG.E R0, desc[UR6][R4.64+0x37c] ;  /* 0x00037c0604007981 */ /* 0x000ea4000c1e1900 */
[----:B--2---:R-:W-:-:S05]  /*02d0*/  IMAD.IADD R15, R13, 0x1, R0 ;  /* 0x000000010d0f7824 */ /* 0x004fca00078e0200 */
[----:B------:R2:W-:Y:S04]  /*02e0*/  STG.E desc[UR6][R6.64+-0x8], R15 ;  /* 0xfffff80f06007986 */ /* 0x0005e8000c101906 */
[----:B------:R-:W3:Y:S02]  /*02f0*/  LDG.E R0, desc[UR6][R4.64+0x3fc] ;  /* 0x0003fc0604007981 */ /* 0x000ee4000c1e1900 */
[----:B---3--:R-:W-:-:S05]  /*0300*/  IMAD.IADD R17, R15, 0x1, R0 ;  /* 0x000000010f117824 */ /* 0x008fca00078e0200 */
[----:B------:R3:W-:Y:S04]  /*0310*/  STG.E desc[UR6][R6.64+-0x4], R17 ;  /* 0xfffffc1106007986 */ /* 0x0007e8000c101906 */
[----:B------:R-:W0:Y:S02]  /*0320*/  LDG.E R0, desc[UR6][R4.64+0x47c] ;  /* 0x00047c0604007981 */ /* 0x000e24000c1e1900 */
[----:B0-----:R-:W-:-:S05]  /*0330*/  IADD3 R11, PT, PT, R17, R0, RZ ;  /* 0x00000000110b7210 */ /* 0x001fca0007ffe0ff */
[----:B------:R0:W-:Y:S04]  /*0340*/  STG.E desc[UR6][R6.64], R11 ;  /* 0x0000000b06007986 */ /* 0x0001e8000c101906 */
[----:B------:R-:W1:Y:S02]  /*0350*/  LDG.E R0, desc[UR6][R4.64+0x4fc] ;  /* 0x0004fc0604007981 */ /* 0x000e64000c1e1900 */
[----:B-1----:R-:W-:-:S05]  /*0360*/  IMAD.IADD R13, R11, 0x1, R0 ;  /* 0x000000010b0d7824 */ /* 0x002fca00078e0200 */
        /* <DEDUP_REMOVED lines=13> */
[----:B------:R-:W2:Y:S01]  /*0440*/  LDG.E R0, desc[UR6][R4.64+0x77c] ;  /* 0x00077c0604007981 */ /* 0x000ea2000c1e1900 */
[----:B------:R-:W-:Y:S02]  /*0450*/  IADD3 R8, PT, PT, R8, 0x10, RZ ;  /* 0x0000001008087810 */ /* 0x000fe40007ffe0ff */
[----:B--2---:R-:W-:-:S05]  /*0460*/  IADD3 R15, PT, PT, R13, R0, RZ ;  /* 0x000000000d0f7210 */ /* 0x004fca0007ffe0ff */
[----:B------:R4:W-:Y:S04]  /*0470*/  STG.E desc[UR6][R6.64+0x18], R15 ;  /* 0x0000180f06007986 */ /* 0x0009e8000c101906 */
[----:B------:R-:W2:Y:S01]  /*0480*/  LDG.E R0, desc[UR6][R4.64+0x7fc] ;  /* 0x0007fc0604007981 */ /* 0x000ea2000c1e1900 */
[----:B------:R-:W-:Y:S02]  /*0490*/  ISETP.NE.AND P1, PT, R8, RZ, PT ;  /* 0x000000ff0800720c */ /* 0x000fe40003f25270 */
[----:B------:R-:W-:Y:S02]  /*04a0*/  IADD3 R12, P2, PT, R6, 0x40, RZ ;  /* 0x00000040060c7810 */ /* 0x000fe40007f5e0ff */
[----:B------:R-:W-:-:S03]  /*04b0*/  IADD3 R9, PT, PT, R9, 0x200, RZ ;  /* 0x0000020009097810 */ /* 0x000fc60007ffe0ff */
[----:B---3--:R-:W-:Y:S02]  /*04c0*/  IMAD.X R17, RZ, RZ, R7, P2 ;  /* 0x000000ffff117224 */ /* 0x008fe400010e0607 */
[----:B--2---:R-:W-:-:S05]  /*04d0*/  IMAD.IADD R0, R15, 0x1, R0 ;  /* 0x000000010f007824 */ /* 0x004fca00078e0200 */
[----:B------:R4:W-:Y:S01]  /*04e0*/  STG.E desc[UR6][R6.64+0x1c], R0 ;  /* 0x00001c0006007986 */ /* 0x0009e2000c101906 */
[----:B------:R-:W-:Y:S05]  /*04f0*/  @P1 BRA `(.L_x_7) ;  /* 0xfffffffc00181947 */ /* 0x000fea000383ffff */
.L_x_6:
[----:B0-----:R-:W-:Y:S05]  /*0500*/  @!P0 EXIT ;  /* 0x000000000000894d */ /* 0x001fea0003800000 */
[----:B------:R-:W-:Y:S02]  /*0510*/  ISETP.GE.U32.AND P0, PT, R10, 0x8, PT ;  /* 0x000000080a00780c */ /* 0x000fe40003f06070 */
[----:B------:R-:W-:-:S04]  /*0520*/  LOP3.LUT R8, R3, 0x7, RZ, 0xc0, !PT ;  /* 0x0000000703087812 */ /* 0x000fc800078ec0ff */
[----:B------:R-:W-:-:S07]  /*0530*/  ISETP.NE.AND P1, PT, R8, RZ, PT ;  /* 0x000000ff0800720c */ /* 0x000fce0003f25270 */
[----:B------:R-:W-:Y:S06]  /*0540*/  @!P0 BRA `(.L_x_8) ;  /* 0x0000000000788947 */ /* 0x000fec0003800000 */
[----:B------:R-:W0:Y:S01]  /*0550*/  LDC.64 R4, c[0x0][0x388] ;  /* 0x0000e200ff047b82 */ /* 0x000e220000000a00 */
[----:B----4-:R-:W-:-:S04]  /*0560*/  IMAD.SHL.U32 R7, R2, 0x20, RZ ;  /* 0x0000002002077824 */ /* 0x010fc800078e00ff */
[----:B0-----:R-:W-:-:S03]  /*0570*/  IMAD.WIDE R4, R7, 0x4, R4 ;  /* 0x0000000407047825 */ /* 0x001fc600078e0204 */
[----:B------:R-:W0:Y:S02]  /*0580*/  LDC.64 R6, c[0x0][0x390] ;  /* 0x0000e400ff067b82 */ /* 0x000e240000000a00 */
[----:B------:R-:W2:Y:S01]  /*0590*/  LDG.E R9, desc[UR6][R4.64+0x7c] ;  /* 0x00007c0604097981 */ /* 0x000ea2000c1e1900 */
[----:B0-----:R-:W-:Y:S01]  /*05a0*/  IMAD.WIDE.U32 R6, R2, 0x4, R6 ;  /* 0x0000000402067825 */ /* 0x001fe200078e0006 */
[----:B--2---:R-:W-:-:S05]  /*05b0*/  IADD3 R9, PT, PT, R0, R9, RZ ;  /* 0x0000000900097210 */ /* 0x004fca0007ffe0ff */
        /* <DEDUP_REMOVED lines=19> */
[----:B------:R-:W2:Y:S01]  /*06f0*/  LDG.E R0, desc[UR6][R4.64+0x3fc] ;  /* 0x0003fc0604007981 */ /* 0x000ea2000c1e1900 */
[----:B------:R-:W-:Y:S01]  /*0700*/  IADD3 R2, PT, PT, R2, 0x8, RZ ;  /* 0x0000000802027810 */ /* 0x000fe20007ffe0ff */
[----:B--2---:R-:W-:-:S05]  /*0710*/  IMAD.IADD R0, R13, 0x1, R0 ;  /* 0x000000010d007824 */ /* 0x004fca00078e0200 */
[----:B------:R3:W-:Y:S02]  /*0720*/  STG.E desc[UR6][R6.64+0x1c], R0 ;  /* 0x00001c0006007986 */ /* 0x0007e4000c101906 */
.L_x_8:
[----:B------:R-:W-:Y:S05]  /*0730*/  @!P1 EXIT ;  /* 0x000000000000994d */ /* 0x000fea0003800000 */
[----:B------:R-:W-:Y:S02]  /*0740*/  ISETP.GE.U32.AND P0, PT, R8, 0x4, PT ;  /* 0x000000040800780c */ /* 0x000fe40003f06070 */
[----:B------:R-:W-:-:S04]  /*0750*/  LOP3.LUT R3, R3, 0x3, RZ, 0xc0, !PT ;  /* 0x0000000303037812 */ /* 0x000fc800078ec0ff */
[----:B------:R-:W-:-:S07]  /*0760*/  ISETP.NE.AND P1, PT, R3, RZ, PT ;  /* 0x000000ff0300720c */ /* 0x000fce0003f25270 */
[----:B------:R-:W-:Y:S06]  /*0770*/  @!P0 BRA `(.L_x_9) ;  /* 0x0000000000488947 */ /* 0x000fec0003800000 */
[----:B------:R-:W0:Y:S01]  /*0780*/  LDC.64 R4, c[0x0][0x388] ;  /* 0x0000e200ff047b82 */ /* 0x000e220000000a00 */
[----:B---34-:R-:W-:-:S04]  /*0790*/  IMAD.SHL.U32 R7, R2, 0x20, RZ ;  /* 0x0000002002077824 */ /* 0x018fc800078e00ff */
        /* <DEDUP_REMOVED lines=16> */
.L_x_9:
[----:B------:R-:W-:Y:S05]  /*08a0*/  @!P1 EXIT ;  /* 0x000000000000994d */ /* 0x000fea0003800000 */
[----:B------:R-:W1:Y:S08]  /*08b0*/  LDC.64 R4, c[0x0][0x390] ;  /* 0x0000e400ff047b82 */ /* 0x000e700000000a00 */
[----:B0--34-:R-:W0:Y:S01]  /*08c0*/  LDC.64 R6, c[0x0][0x388] ;  /* 0x0000e200ff067b82 */ /* 0x019e220000000a00 */
[----:B-1----:R-:W-:-:S04]  /*08d0*/  IMAD.WIDE.U32 R4, R2, 0x4, R4 ;  /* 0x0000000402047825 */ /* 0x002fc800078e0004 */
[----:B------:R-:W-:Y:S01]  /*08e0*/  IMAD.MOV.U32 R8, RZ, RZ, R4 ;  /* 0x000000ffff087224 */ /* 0x000fe200078e0004 */
[----:B------:R-:W-:Y:S01]  /*08f0*/  MOV R9, R5 ;  /* 0x0000000500097202 */ /* 0x000fe20000000f00 */
[----:B------:R-:W-:Y:S01]  /*0900*/  IMAD.MOV R4, RZ, RZ, -R3 ;  /* 0x000000ffff047224 */ /* 0x000fe200078e0a03 */
[----:B------:R-:W-:-:S07]  /*0910*/  SHF.L.U32 R5, R2, 0x5, RZ ;  /* 0x0000000502057819 */ /* 0x000fce00000006ff */
.L_x_10:
[----:B01----:R-:W-:-:S06]  /*0920*/  IMAD.WIDE R2, R5, 0x4, R6 ;  /* 0x0000000405027825 */ /* 0x003fcc00078e0206 */
[----:B------:R0:W2:Y:S01]  /*0930*/  LDG.E R3, desc[UR6][R2.64+0x7c] ;  /* 0x00007c0602037981 */ /* 0x0000a2000c1e1900 */
[----:B------:R-:W-:Y:S01]  /*0940*/  IADD3 R4, PT, PT, R4, 0x1, RZ ;  /* 0x0000000104047810 */ /* 0x000fe20007ffe0ff */
[----:B------:R-:W-:-:S03]  /*0950*/  VIADD R5, R5, 0x20 ;  /* 0x0000002005057836 */ /* 0x000fc60000000000 */
[----:B------:R-:W-:Y:S02]  /*0960*/  ISETP.NE.AND P0, PT, R4, RZ, PT ;  /* 0x000000ff0400720c */ /* 0x000fe40003f05270 */
[----:B0-----:R-:W-:Y:S02]  /*0970*/  MOV R2, R8 ;  /* 0x0000000800027202 */ /* 0x001fe40000000f00 */
[----:B------:R-:W-:Y:S01]  /*0980*/  IADD3 R8, P1, PT, R8, 0x4, RZ ;  /* 0x0000000408087810 */ /* 0x000fe20007f3e0ff */
[----:B--2---:R-:W-:Y:S02]  /*0990*/  IMAD.IADD R0, R3, 0x1, R0 ;  /* 0x0000000103007824 */ /* 0x004fe400078e0200 */
[----:B------:R-:W-:Y:S01]  /*09a0*/  IMAD.MOV.U32 R3, RZ, RZ, R9 ;  /* 0x000000ffff037224 */ /* 0x000fe200078e0009 */
[----:B------:R-:W-:-:S04]  /*09b0*/  IADD3.X R9, PT, PT, RZ, R9, RZ, P1, !PT ;  /* 0x00000009ff097210 */ /* 0x000fc80000ffe4ff */
[----:B------:R1:W-:Y:S01]  /*09c0*/  STG.E desc[UR6][R2.64], R0 ;  /* 0x0000000002007986 */ /* 0x0003e2000c101906 */
[----:B------:R-:W-:Y:S05]  /*09d0*/  @P0 BRA `(.L_x_10) ;  /* 0xfffffffc00d00947 */ /* 0x000fea000383ffff */
[----:B------:R-:W-:Y:S05]  /*09e0*/  EXIT ;  /* 0x000000000000794d */ /* 0x000fea0003800000 */
.L_x_11:
        /* <DEDUP_REMOVED lines=9> */
.L_x_19:


//--------------------- .text._Z12silly_kerneliPiS_ --------------------------
	.section	.text._Z12silly_kerneliPiS_,"ax",@progbits
	.align	128
        .global         _Z12silly_kerneliPiS_
        .type           _Z12silly_kerneliPiS_,@function
        .size           _Z12silly_kerneliPiS_,(.L_x_20 - _Z12silly_kerneliPiS_)
        .other          _Z12silly_kerneliPiS_,@"STO_CUDA_ENTRY STV_DEFAULT"
_Z12silly_kerneliPiS_:
.text._Z12silly_kerneliPiS_:
[----:B------:R-:W-:Y:S01]  /*0000*/  LDC R1, c[0x0][0x37c] ;  /* 0x0000df00ff017b82 */ /* 0x000fe20000000800 */
[----:B------:R-:W0:Y:S07]  /*0010*/  S2R R2, SR_TID.X ;  /* 0x0000000000027919 */ /* 0x000e2e0000002100 */
[----:B------:R-:W1:Y:S02]  /*0020*/  LDC R0, c[0x0][0x380] ;  /* 0x0000e000ff007b82 */ /* 0x000e640000000800 */
[----:B-1----:R-:W-:-:S04]  /*0030*/  ISETP.GE.AND P0, PT, R0, 0x1, PT ;  /* 0x000000010000780c */ /* 0x002fc80003f06270 */
[----:B0-----:R-:W-:-:S13]  /*0040*/  ISETP.NE.OR P0, PT, R2, RZ, !P0 ;  /* 0x000000ff0200720c */ /* 0x001fda0004705670 */
[----:B------:R-:W-:Y:S05]  /*0050*/  @P0 EXIT ;  /* 0x000000000000094d */ /* 0x000fea0003800000 */
[----:B------:R-:W0:Y:S01]  /*0060*/  S2R R3, SR_CTAID.X ;  /* 0x0000000000037919 */ /* 0x000e220000002500 */
[C---:B------:R-:W-:Y:S01]  /*0070*/  ISETP.GE.U32.AND P1, PT, R0.reuse, 0x10, PT ;  /* 0x000000100000780c */ /* 0x040fe20003f26070 */
[----:B------:R-:W1:Y:S01]  /*0080*/  LDCU.64 UR4, c[0x0][0x358] ;  /* 0x00006b00ff0477ac */ /* 0x000e620008000a00 */
[----:B------:R-:W-:Y:S01]  /*0090*/  LOP3.LUT R20, R0, 0xf, RZ, 0xc0, !PT ;  /* 0x0000000f00147812 */ /* 0x000fe200078ec0ff */
[----:B------:R-:W-:Y:S01]  /*00a0*/  HFMA2 R2, -RZ, RZ, 0, 0 ;  /* 0x00000000ff027431 */ /* 0x000fe200000001ff */
[----:B------:R-:W-:Y:S02]  /*00b0*/  MOV R10, RZ ;  /* 0x000000ff000a7202 */ /* 0x000fe40000000f00 */
[----:B------:R-:W-:-:S07]  /*00c0*/  ISETP.NE.AND P0, PT, R20, RZ, PT ;  /* 0x000000ff1400720c */ /* 0x000fce0003f05270 */
[----:B------:R-:W-:Y:S06]  /*00d0*/  @!P1 BRA `(.L_x_12) ;  /* 0x0000000400a49947 */ /* 0x000fec0003800000 */
[----:B------:R-:W2:Y:S01]  /*00e0*/  LDC.64 R4, c[0x0][0x388] ;  /* 0x0000e200ff047b82 */ /* 0x000ea20000000a00 */
[----:B------:R-:W-:Y:S01]  /*00f0*/  LOP3.LUT R2, R0, 0x7ffffff0, RZ, 0xc0, !PT ;  /* 0x7ffffff000027812 */ /* 0x000fe200078ec0ff */
[----:B0-----:R-:W-:Y:S01]  /*0100*/  IMAD R9, R3, R0, 0x7 ;  /* 0x0000000703097424 */ /* 0x001fe200078e0200 */
[----:B------:R-:W-:Y:S02]  /*0110*/  MOV R10, RZ ;  /* 0x000000ff000a7202 */ /* 0x000fe40000000f00 */
[----:B------:R-:W-:-:S03]  /*0120*/  IADD3 R8, PT, PT, -R2, RZ, RZ ;  /* 0x000000ff02087210 */ /* 0x000fc60007ffe1ff */
[----:B------:R-:W0:Y:S04]  /*0130*/  LDC.64 R6, c[0x0][0x390] ;  /* 0x0000e400ff067b82 */ /* 0x000e280000000a00 */
.L_x_13:
[----:B------:R-:W-:-:S05]  /*0140*/  IADD3 R15, PT, PT, R9, -0x7, RZ ;  /* 0xfffffff9090f7810 */ /* 0x000fca0007ffe0ff */
[----:B--2---:R-:W-:-:S06]  /*0150*/  IMAD.WIDE.U32 R12, R15, 0x4, R4 ;  /* 0x000000040f0c7825 */ /* 0x004fcc00078e0004 */
[----:B-1----:R-:W2:Y:S01]  /*0160*/  LDG.E R13, desc[UR4][R12.64] ;  /* 0x000000040c0d7981 */ /* 0x002ea2000c1e1900 */
[----:B---3--:R-:W-:Y:S01]  /*0170*/  IADD3 R17, PT, PT, R9, -0x6, RZ ;  /* 0xfffffffa09117810 */ /* 0x008fe20007ffe0ff */
[----:B0-----:R-:W-:Y:S01]  /*0180*/  IMAD.WIDE.U32 R14, R15, 0x4, R6 ;  /* 0x000000040f0e7825 */ /* 0x001fe200078e0006 */
[----:B--2---:R-:W-:-:S03]  /*0190*/  IADD3 R21, PT, PT, R13, R10, RZ ;  /* 0x0000000a0d157210 */ /* 0x004fc60007ffe0ff */
[----:B------:R-:W-:Y:S02]  /*01a0*/  IMAD.WIDE.U32 R10, R17, 0x4, R4 ;  /* 0x00000004110a7825 */ /* 0x000fe400078e0004 */
[----:B------:R0:W-:Y:S04]  /*01b0*/  STG.E desc[UR4][R14.64], R21 ;  /* 0x000000150e007986 */ /* 0x0001e8000c101904 */
[----:B------:R-:W2:Y:S01]  /*01c0*/  LDG.E R10, desc[UR4][R10.64] ;  /* 0x000000040a0a7981 */ /* 0x000ea2000c1e1900 */
[----:B------:R-:W-:Y:S02]  /*01d0*/  VIADD R25, R9, 0xfffffffb ;  /* 0xfffffffb09197836 */ /* 0x000fe40000000000 */
[----:B------:R-:W-:-:S04]  /*01e0*/  IMAD.WIDE.U32 R16, R17, 0x4, R6 ;  /* 0x0000000411107825 */ /* 0x000fc800078e0006 */
[----:B------:R-:W-:Y:S01]  /*01f0*/  IMAD.WIDE.U32 R18, R25, 0x4, R4 ;  /* 0x0000000419127825 */ /* 0x000fe200078e0004 */
        /* <DEDUP_REMOVED lines=17> */
[----:B0-----:R-:W-:-:S04]  /*0310*/  IMAD.WIDE.U32 R12, R23, 0x4, R4 ;  /* 0x00000004170c7825 */ /* 0x001fc800078e0004 */
[----:B--2---:R-:W-:-:S05]  /*0320*/  IMAD.IADD R27, R21, 0x1, R16 ;  /* 0x00000001151b7824 */ /* 0x004fca00078e0210 */
        /* <DEDUP_REMOVED lines=20> */
[----:B------:R-:W-:-:S04]  /*0470*/  IMAD.WIDE.U32 R10, R29, 0x4, R6 ;  /* 0x000000041d0a7825 */ /* 0x000fc800078e0006 */
[----:B-1----:R-:W-:-:S04]  /*0480*/  IMAD.WIDE.U32 R14, R24, 0x4, R4 ;  /* 0x00000004180e7825 */ /* 0x002fc800078e0004 */
[----:B---3--:R-:W-:-:S05]  /*0490*/  IMAD.IADD R25, R27, 0x1, R18 ;  /* 0x000000011b197824 */ /* 0x008fca00078e0212 */
[----:B------:R1:W-:Y:S04]  /*04a0*/  STG.E desc[UR4][R10.64], R25 ;  /* 0x000000190a007986 */ /* 0x0003e8000c101904 */
[----:B------:R-:W3:Y:S01]  /*04b0*/  LDG.E R14, desc[UR4][R14.64] ;  /* 0x000000040e0e7981 */ /* 0x000ee2000c1e1900 */
[----:B------:R-:W-:Y:S01]  /*04c0*/  IADD3 R23, PT, PT, R9, 0x3, RZ ;  /* 0x0000000309177810 */ /* 0x000fe20007ffe0ff */
[----:B--2---:R-:W-:-:S04]  /*04d0*/  IMAD.WIDE.U32 R16, R24, 0x4, R6 ;  /* 0x0000000418107825 */ /* 0x004fc800078e0006 */
        /* <DEDUP_REMOVED lines=34> */
[----:B------:R-:W-:Y:S01]  /*0700*/  VIADD R8, R8, 0x10 ;  /* 0x0000001008087836 */ /* 0x000fe20000000000 */
[----:B------:R-:W-:Y:S01]  /*0710*/  IADD3 R9, PT, PT, R9, 0x10, RZ ;  /* 0x0000001009097810 */ /* 0x000fe20007ffe0ff */
[----:B------:R-:W-:-:S03]  /*0720*/  IMAD.WIDE.U32 R18, R11, 0x4, R6 ;  /* 0x000000040b127825 */ /* 0x000fc600078e0006 */
[----:B------:R-:W-:Y:S02]  /*0730*/  ISETP.NE.AND P1, PT, R8, RZ, PT ;  /* 0x000000ff0800720c */ /* 0x000fe40003f25270 */
[----:B--2---:R-:W-:-:S05]  /*0740*/  IADD3 R10, PT, PT, R25, R12, RZ ;  /* 0x0000000c190a7210 */ /* 0x004fca0007ffe0ff */
[----:B------:R3:W-:Y:S06]  /*0750*/  STG.E desc[UR4][R18.64], R10 ;  /* 0x0000000a12007986 */ /* 0x0007ec000c101904 */
[----:B------:R-:W-:Y:S05]  /*0760*/  @P1 BRA `(.L_x_13) ;  /* 0xfffffff800741947 */ /* 0x000fea000383ffff */
.L_x_12:
[----:B-1----:R-:W-:Y:S05]  /*0770*/  @!P0 EXIT ;  /* 0x000000000000894d */ /* 0x002fea0003800000 */
[----:B------:R-:W-:Y:S02]  /*0780*/  ISETP.GE.U32.AND P0, PT, R20, 0x8, PT ;  /* 0x000000081400780c */ /* 0x000fe40003f06070 */
[----:B------:R-:W-:-:S04]  /*0790*/  LOP3.LUT R8, R0, 0x7, RZ, 0xc0, !PT ;  /* 0x0000000700087812 */ /* 0x000fc800078ec0ff */
[----:B------:R-:W-:-:S07]  /*07a0*/  ISETP.NE.AND P1, PT, R8, RZ, PT ;  /* 0x000000ff0800720c */ /* 0x000fce0003f25270 */
[----:B------:R-:W-:Y:S06]  /*07b0*/  @!P0 BRA `(.L_x_14) ;  /* 0x0000000000cc8947 */ /* 0x000fec0003800000 */
[----:B------:R-:W1:Y:S01]  /*07c0*/  LDC.64 R4, c[0x0][0x388] ;  /* 0x0000e200ff047b82 */ /* 0x000e620000000a00 */
[----:B0-----:R-:W-:-:S07]  /*07d0*/  IMAD R9, R3, R0, R2 ;  /* 0x0000000003097224 */ /* 0x001fce00078e0202 */
[----:B------:R-:W0:Y:S01]  /*07e0*/  LDC.64 R6, c[0x0][0x390] ;  /* 0x0000e400ff067b82 */ /* 0x000e220000000a00 */
[----:B-1----:R-:W-:-:S06]  /*07f0*/  IMAD.WIDE.U32 R12, R9, 0x4, R4 ;  /* 0x00000004090c7825 */ /* 0x002fcc00078e0004 */
[----:B------:R-:W2:Y:S01]  /*0800*/  LDG.E R13, desc[UR4][R12.64] ;  /* 0x000000040c0d7981 */ /* 0x000ea2000c1e1900 */
[C---:B---3--:R-:W-:Y:S01]  /*0810*/  IADD3 R17, PT, PT, R9.reuse, 0x1, RZ ;  /* 0x0000000109117810 */ /* 0x048fe20007ffe0ff */
[----:B0-----:R-:W-:Y:S01]  /*0820*/  IMAD.WIDE.U32 R14, R9, 0x4, R6 ;  /* 0x00000004090e7825 */ /* 0x001fe200078e0006 */
[----:B--2---:R-:W-:-:S03]  /*0830*/  IADD3 R21, PT, PT, R10, R13, RZ ;  /* 0x0000000d0a157210 */ /* 0x004fc60007ffe0ff */
[----:B------:R-:W-:Y:S02]  /*0840*/  IMAD.WIDE.U32 R10, R17, 0x4, R4 ;  /* 0x00000004110a7825 */ /* 0x000fe400078e0004 */
        /* <DEDUP_REMOVED lines=10> */
[----:B0-----:R-:W-:-:S04]  /*08f0*/  IMAD.WIDE.U32 R14, R27, 0x4, R4 ;  /* 0x000000041b0e7825 */ /* 0x001fc800078e0004 */
[----:B--2---:R-:W-:-:S05]  /*0900*/  IMAD.IADD R25, R23, 0x1, R12 ;  /* 0x0000000117197824 */ /* 0x004fca00078e020c */
        /* <DEDUP_REMOVED lines=20> */
[----:B------:R-:W-:Y:S02]  /*0a50*/  VIADD R11, R9, 0x7 ;  /* 0x00000007090b7836 */ /* 0x000fe40000000000 */
[----:B------:R-:W-:-:S04]  /*0a60*/  IMAD.WIDE.U32 R16, R29, 0x4, R6 ;  /* 0x000000041d107825 */ /* 0x000fc800078e0006 */
[----:B------:R-:W-:Y:S01]  /*0a70*/  IMAD.WIDE.U32 R4, R11, 0x4, R4 ;  /* 0x000000040b047825 */ /* 0x000fe200078e0004 */
[----:B---3--:R-:W-:-:S05]  /*0a80*/  IADD3 R9, PT, PT, R25, R20, RZ ;  /* 0x0000001419097210 */ /* 0x008fca0007ffe0ff */
[----:B------:R2:W-:Y:S04]  /*0a90*/  STG.E desc[UR4][R16.64], R9 ;  /* 0x0000000910007986 */ /* 0x0005e8000c101904 */
[----:B------:R-:W3:Y:S01]  /*0aa0*/  LDG.E R4, desc[UR4][R4.64] ;  /* 0x0000000404047981 */ /* 0x000ee2000c1e1900 */
[----:B------:R-:W-:Y:S01]  /*0ab0*/  IMAD.WIDE.U32 R6, R11, 0x4, R6 ;  /* 0x000000040b067825 */ /* 0x000fe200078e0006 */
[----:B------:R-:W-:Y:S02]  /*0ac0*/  IADD3 R2, PT, PT, R2, 0x8, RZ ;  /* 0x0000000802027810 */ /* 0x000fe40007ffe0ff */
[----:B---3--:R-:W-:-:S05]  /*0ad0*/  IADD3 R10, PT, PT, R9, R4, RZ ;  /* 0x00000004090a7210 */ /* 0x008fca0007ffe0ff */
[----:B------:R2:W-:Y:S02]  /*0ae0*/  STG.E desc[UR4][R6.64], R10 ;  /* 0x0000000a06007986 */ /* 0x0005e4000c101904 */
.L_x_14:
[----:B------:R-:W-:Y:S05]  /*0af0*/  @!P1 EXIT ;  /* 0x000000000000994d */ /* 0x000fea0003800000 */
[----:B------:R-:W-:Y:S02]  /*0b00*/  ISETP.GE.U32.AND P0, PT, R8, 0x4, PT ;  /* 0x000000040800780c */ /* 0x000fe40003f06070 */
[----:B------:R-:W-:-:S04]  /*0b10*/  LOP3.LUT R4, R0, 0x3, RZ, 0xc0, !PT ;  /* 0x0000000300047812 */ /* 0x000fc800078ec0ff */
[----:B------:R-:W-:-:S07]  /*0b20*/  ISETP.NE.AND P1, PT, R4, RZ, PT ;  /* 0x000000ff0400720c */ /* 0x000fce0003f25270 */
[----:B------:R-:W-:Y:S06]  /*0b30*/  @!P0 BRA `(.L_x_15) ;  /* 0x00000000006c8947 */ /* 0x000fec0003800000 */
[----:B--2---:R-:W1:Y:S01]  /*0b40*/  LDC.64 R8, c[0x0][0x388] ;  /* 0x0000e200ff087b82 */ /* 0x004e620000000a00 */
[----:B0--3--:R-:W-:-:S07]  /*0b50*/  IMAD R19, R3, R0, R2 ;  /* 0x0000000003137224 */ /* 0x009fce00078e0202 */
[----:B------:R-:W0:Y:S01]  /*0b60*/  LDC.64 R6, c[0x0][0x390] ;  /* 0x0000e400ff067b82 */ /* 0x000e220000000a00 */
[----:B-1----:R-:W-:-:S06]  /*0b70*/  IMAD.WIDE.U32 R12, R19, 0x4, R8 ;  /* 0x00000004130c7825 */ /* 0x002fcc00078e0008 */
[----:B------:R-:W2:Y:S01]  /*0b80*/  LDG.E R13, desc[UR4][R12.64] ;  /* 0x000000040c0d7981 */ /* 0x000ea2000c1e1900 */
[C---:B------:R-:W-:Y:S01]  /*0b90*/  IADD3 R17, PT, PT, R19.reuse, 0x1, RZ ;  /* 0x0000000113117810 */ /* 0x040fe20007ffe0ff */
        /* <DEDUP_REMOVED lines=17> */
[----:B------:R-:W-:Y:S01]  /*0cb0*/  IMAD.WIDE.U32 R6, R25, 0x4, R6 ;  /* 0x0000000419067825 */ /* 0x000fe200078e0006 */
[----:B------:R-:W-:Y:S02]  /*0cc0*/  IADD3 R2, PT, PT, R2, 0x4, RZ ;  /* 0x0000000402027810 */ /* 0x000fe40007ffe0ff */
[----:B--2---:R-:W-:-:S05]  /*0cd0*/  IADD3 R10, PT, PT, R23, R8, RZ ;  /* 0x00000008170a7210 */ /* 0x004fca0007ffe0ff */
[----:B------:R1:W-:Y:S02]  /*0ce0*/  STG.E desc[UR4][R6.64], R10 ;  /* 0x0000000a06007986 */ /* 0x0003e4000c101904 */
.L_x_15:
[----:B------:R-:W-:Y:S05]  /*0cf0*/  @!P1 EXIT ;  /* 0x000000000000994d */ /* 0x000fea0003800000 */
[----:B-12---:R-:W1:Y:S01]  /*0d00*/  LDC.64 R6, c[0x0][0x388] ;  /* 0x0000e200ff067b82 */ /* 0x006e620000000a00 */
[----:B0-----:R-:W-:Y:S01]  /*0d10*/  IMAD R11, R3, R0, R2 ;  /* 0x00000000030b7224 */ /* 0x001fe200078e0202 */
[----:B------:R-:W-:-:S06]  /*0d20*/  IADD3 R0, PT, PT, -R4, RZ, RZ ;  /* 0x000000ff04007210 */ /* 0x000fcc0007ffe1ff */
[----:B------:R-:W0:Y:S02]  /*0d30*/  LDC.64 R8, c[0x0][0x390] ;  /* 0x0000e400ff087b82 */ /* 0x000e240000000a00 */
.L_x_16:
[----:B-1----:R-:W-:-:S06]  /*0d40*/  IMAD.WIDE.U32 R2, R11, 0x4, R6 ;  /* 0x000000040b027825 */ /* 0x002fcc00078e0006 */
[----:B------:R-:W3:Y:S01]  /*0d50*/  LDG.E R3, desc[UR4][R2.64] ;  /* 0x0000000402037981 */ /* 0x000ee2000c1e1900 */
[----:B------:R-:W-:Y:S01]  /*0d60*/  IADD3 R0, PT, PT, R0, 0x1, RZ ;  /* 0x0000000100007810 */ /* 0x000fe20007ffe0ff */
[C---:B0-2---:R-:W-:Y:S01]  /*0d70*/  IMAD.WIDE.U32 R4, R11.reuse, 0x4, R8 ;  /* 0x000000040b047825 */ /* 0x045fe200078e0008 */
[----:B------:R-:W-:Y:S02]  /*0d80*/  IADD3 R11, PT, PT, R11, 0x1, RZ ;  /* 0x000000010b0b7810 */ /* 0x000fe40007ffe0ff */
[----:B------:R-:W-:Y:S02]  /*0d90*/  ISETP.NE.AND P0, PT, R0, RZ, PT ;  /* 0x000000ff0000720c */ /* 0x000fe40003f05270 */
[----:B---3--:R-:W-:-:S05]  /*0da0*/  IADD3 R10, PT, PT, R3, R10, RZ ;  /* 0x0000000a030a7210 */ /* 0x008fca0007ffe0ff */
[----:B------:R2:W-:Y:S06]  /*0db0*/  STG.E desc[UR4][R4.64], R10 ;  /* 0x0000000a04007986 */ /* 0x0005ec000c101904 */
[----:B------:R-:W-:Y:S05]  /*0dc0*/  @P0 BRA `(.L_x_16) ;  /* 0xfffffffc00dc0947 */ /* 0x000fea000383ffff */
[----:B------:R-:W-:Y:S05]  /*0dd0*/  EXIT ;  /* 0x000000000000794d */ /* 0x000fea0003800000 */
.L_x_17:
        /* <DEDUP_REMOVED lines=10> */
.L_x_20:


//--------------------- .nv.shared.reserved.0     --------------------------
	.section	.nv.shared.reserved.0,"aw",@nobits
	.weak		__nv_reservedSMEM_offset_0_alias
	.size		__nv_reservedSMEM_offset_0_alias, 0, 64
	.other		__nv_reservedSMEM_offset_0_alias,@"STO_CUDA_RESERVED_SHARED STV_DEFAULT"
__nv_reservedSMEM_offset_0_alias:
	.zero		0
	.zero		64


//--------------------- .nv.constant0._Z11post_kerneliPiS_S_ --------------------------
	.section	.nv.constant0._Z11post_kerneliPiS_S_,"a",@progbits
	.sectionflags	@""
	.align	4
.nv.constant0._Z11post_kerneliPiS_S_:
	.zero		928


//--------------------- .nv.constant0._Z10mid_kerneliPiS_ --------------------------
	.section	.nv.constant0._Z10mid_kerneliPiS_,"a",@progbits
	.sectionflags	@""
	.align	4
.nv.constant0._Z10mid_kerneliPiS_:
	.zero		920


//--------------------- .nv.constant0._Z12silly_kerneliPiS_ --------------------------
	.section	.nv.constant0._Z12silly_kerneliPiS_,"a",@progbits
	.sectionflags	@""
	.align	4
.nv.constant0._Z12silly_kerneliPiS_:
	.zero		920


//--------------------- SYMBOLS --------------------------

	.type		.nv.reservedSmem.offset0,@object
	.size		.nv.reservedSmem.offset0,0x4
